	.target	sm_80

	.elftype	@"ET_EXEC"


//--------------------- .note.nv.tkinfo           --------------------------
	.section	.note.nv.tkinfo,"",@"SHT_NOTE"
	.sectionflags	@"SHF_NOTE_NV_TKINFO"
	.tkinfo
        /*0018*/ 	.word	0x00000002
        /*0030*/ 	.string	""
        /*0030*/ 	.string	"ptxas"
        /*0030*/ 	.string	"Cuda compilation tools, release 13.0, V13.0.88"
        /*0030*/ 	.string	"Build cuda_13.0.r13.0/compiler.36424714_0"
        /*0030*/ 	.string	"-v  -suppress-debug-info  -lineinfo  -arch sm_80 "



//--------------------- .note.nv.cuinfo           --------------------------
	.section	.note.nv.cuinfo,"",@"SHT_NOTE"
	.sectionflags	@"SHF_NOTE_NV_CUINFO"
        /*0018*/ 	.short	0x0002
        /*001a*/ 	.short	0x0050
        /*001c*/ 	.short	0x0082
	.zero		2


//--------------------- .nv.info                  --------------------------
	.section	.nv.info,"",@"SHT_CUDA_INFO"
	.align	4


	//----- nvinfo : EIATTR_REGCOUNT
	.align		4
        /*0000*/ 	.byte	0x04, 0x2f
        /*0002*/ 	.short	(.L_1 - .L_0)
	.align		4
.L_0:
        /*0004*/ 	.word	index@(matmul_kernel)
        /*0008*/ 	.word	0x00000068


	//----- nvinfo : EIATTR_FRAME_SIZE
	.align		4
.L_1:
        /*000c*/ 	.byte	0x04, 0x11
        /*000e*/ 	.short	(.L_3 - .L_2)
	.align		4
.L_2:
        /*0010*/ 	.word	index@(matmul_kernel)
        /*0014*/ 	.word	0x00000000


	//----- nvinfo : EIATTR_MIN_STACK_SIZE
	.align		4
.L_3:
        /*0018*/ 	.byte	0x04, 0x12
        /*001a*/ 	.short	(.L_5 - .L_4)
	.align		4
.L_4:
        /*001c*/ 	.word	index@(matmul_kernel)
        /*0020*/ 	.word	0x00000000
.L_5:


//--------------------- .nv.info.matmul_kernel    --------------------------
	.section	.nv.info.matmul_kernel,"",@"SHT_CUDA_INFO"
	.sectionflags	@""
	.align	4


	//----- nvinfo : EIATTR_CUDA_API_VERSION
	.align		4
        /*0000*/ 	.byte	0x04, 0x37
        /*0002*/ 	.short	(.L_7 - .L_6)
.L_6:
        /*0004*/ 	.word	0x00000082


	//----- nvinfo : EIATTR_SW2861232_WAR
	.align		4
.L_7:
        /*0008*/ 	.byte	0x01, 0x35
	.zero		2


	//----- nvinfo : EIATTR_PARAM_CBANK
	.align		4
        /*000c*/ 	.byte	0x04, 0x0a
        /*000e*/ 	.short	(.L_9 - .L_8)
	.align		4
.L_8:
        /*0010*/ 	.word	index@(.nv.constant0.matmul_kernel)
        /*0014*/ 	.short	0x0160
        /*0016*/ 	.short	0x0050


	//----- nvinfo : EIATTR_CBANK_PARAM_SIZE
	.align		4
.L_9:
        /*0018*/ 	.byte	0x03, 0x19
        /*001a*/ 	.short	0x0050


	//----- nvinfo : EIATTR_KPARAM_INFO
	.align		4
        /*001c*/ 	.byte	0x04, 0x17
        /*001e*/ 	.short	(.L_11 - .L_10)
.L_10:
        /*0020*/ 	.word	0x00000000
        /*0024*/ 	.short	0x000d
        /*0026*/ 	.short	0x0048
        /*0028*/ 	.byte	0x00, 0xf4, 0x21, 0x00


	//----- nvinfo : EIATTR_KPARAM_INFO
	.align		4
.L_11:
        /*002c*/ 	.byte	0x04, 0x17
        /*002e*/ 	.short	(.L_13 - .L_12)
.L_12:
        /*0030*/ 	.word	0x00000000
        /*0034*/ 	.short	0x000c
        /*0036*/ 	.short	0x0040
        /*0038*/ 	.byte	0x00, 0xf4, 0x21, 0x00


	//----- nvinfo : EIATTR_KPARAM_INFO
	.align		4
.L_13:
        /*003c*/ 	.byte	0x04, 0x17
        /*003e*/ 	.short	(.L_15 - .L_14)
.L_14:
        /*0040*/ 	.word	0x00000000
        /*0044*/ 	.short	0x000b
        /*0046*/ 	.short	0x0038
        /*0048*/ 	.byte	0x00, 0xf0, 0x11, 0x00


	//----- nvinfo : EIATTR_KPARAM_INFO
	.align		4
.L_15:
        /*004c*/ 	.byte	0x04, 0x17
        /*004e*/ 	.short	(.L_17 - .L_16)
.L_16:
        /*0050*/ 	.word	0x00000000
        /*0054*/ 	.short	0x000a
        /*0056*/ 	.short	0x0034
        /*0058*/ 	.byte	0x00, 0xf0, 0x11, 0x00


	//----- nvinfo : EIATTR_KPARAM_INFO
	.align		4
.L_17:
        /*005c*/ 	.byte	0x04, 0x17
        /*005e*/ 	.short	(.L_19 - .L_18)
.L_18:
        /*0060*/ 	.word	0x00000000
        /*0064*/ 	.short	0x0009
        /*0066*/ 	.short	0x0030
        /*0068*/ 	.byte	0x00, 0xf0, 0x11, 0x00


	//----- nvinfo : EIATTR_KPARAM_INFO
	.align		4
.L_19:
        /*006c*/ 	.byte	0x04, 0x17
        /*006e*/ 	.short	(.L_21 - .L_20)
.L_20:
        /*0070*/ 	.word	0x00000000
        /*0074*/ 	.short	0x0008
        /*0076*/ 	.short	0x002c
        /*0078*/ 	.byte	0x00, 0xf0, 0x11, 0x00


	//----- nvinfo : EIATTR_KPARAM_INFO
	.align		4
.L_21:
        /*007c*/ 	.byte	0x04, 0x17
        /*007e*/ 	.short	(.L_23 - .L_22)
.L_22:
        /*0080*/ 	.word	0x00000000
        /*0084*/ 	.short	0x0007
        /*0086*/ 	.short	0x0028
        /*0088*/ 	.byte	0x00, 0xf0, 0x11, 0x00


	//----- nvinfo : EIATTR_KPARAM_INFO
	.align		4
.L_23:
        /*008c*/ 	.byte	0x04, 0x17
        /*008e*/ 	.short	(.L_25 - .L_24)
.L_24:
        /*0090*/ 	.word	0x00000000
        /*0094*/ 	.short	0x0006
        /*0096*/ 	.short	0x0024
        /*0098*/ 	.byte	0x00, 0xf0, 0x11, 0x00


	//----- nvinfo : EIATTR_KPARAM_INFO
	.align		4
.L_25:
        /*009c*/ 	.byte	0x04, 0x17
        /*009e*/ 	.short	(.L_27 - .L_26)
.L_26:
        /*00a0*/ 	.word	0x00000000
        /*00a4*/ 	.short	0x0005
        /*00a6*/ 	.short	0x0020
        /*00a8*/ 	.byte	0x00, 0xf0, 0x11, 0x00


	//----- nvinfo : EIATTR_KPARAM_INFO
	.align		4
.L_27:
        /*00ac*/ 	.byte	0x04, 0x17
        /*00ae*/ 	.short	(.L_29 - .L_28)
.L_28:
        /*00b0*/ 	.word	0x00000000
        /*00b4*/ 	.short	0x0004
        /*00b6*/ 	.short	0x001c
        /*00b8*/ 	.byte	0x00, 0xf0, 0x11, 0x00


	//----- nvinfo : EIATTR_KPARAM_INFO
	.align		4
.L_29:
        /*00bc*/ 	.byte	0x04, 0x17
        /*00be*/ 	.short	(.L_31 - .L_30)
.L_30:
        /*00c0*/ 	.word	0x00000000
        /*00c4*/ 	.short	0x0003
        /*00c6*/ 	.short	0x0018
        /*00c8*/ 	.byte	0x00, 0xf0, 0x11, 0x00


	//----- nvinfo : EIATTR_KPARAM_INFO
	.align		4
.L_31:
        /*00cc*/ 	.byte	0x04, 0x17
        /*00ce*/ 	.short	(.L_33 - .L_32)
.L_32:
        /*00d0*/ 	.word	0x00000000
        /*00d4*/ 	.short	0x0002
        /*00d6*/ 	.short	0x0010
        /*00d8*/ 	.byte	0x00, 0xf4, 0x21, 0x00


	//----- nvinfo : EIATTR_KPARAM_INFO
	.align		4
.L_33:
        /*00dc*/ 	.byte	0x04, 0x17
        /*00de*/ 	.short	(.L_35 - .L_34)
.L_34:
        /*00e0*/ 	.word	0x00000000
        /*00e4*/ 	.short	0x0001
        /*00e6*/ 	.short	0x0008
        /*00e8*/ 	.byte	0x00, 0xf4, 0x21, 0x00


	//----- nvinfo : EIATTR_KPARAM_INFO
	.align		4
.L_35:
        /*00ec*/ 	.byte	0x04, 0x17
        /*00ee*/ 	.short	(.L_37 - .L_36)
.L_36:
        /*00f0*/ 	.word	0x00000000
        /*00f4*/ 	.short	0x0000
        /*00f6*/ 	.short	0x0000
        /*00f8*/ 	.byte	0x00, 0xf4, 0x21, 0x00


	//----- nvinfo : EIATTR_MAXREG_COUNT
	.align		4
.L_37:
        /*00fc*/ 	.byte	0x03, 0x1b
        /*00fe*/ 	.short	0x00ff


	//----- nvinfo : EIATTR_NUM_BARRIERS
	.align		4
        /*0100*/ 	.byte	0x02, 0x4c
        /*0102*/ 	.byte	0x01
	.zero		1


	//----- nvinfo : EIATTR_MERCURY_ISA_VERSION
	.align		4
        /*0104*/ 	.byte	0x03, 0x5f
        /*0106*/ 	.short	0x0000


	//----- nvinfo : EIATTR_EXIT_INSTR_OFFSETS
	.align		4
        /*0108*/ 	.byte	0x04, 0x1c
        /*010a*/ 	.short	(.L_39 - .L_38)


	//   ....[0]....
.L_38:
        /*010c*/ 	.word	0x00002a80


	//   ....[1]....
        /*0110*/ 	.word	0x00002ab0


	//----- nvinfo : EIATTR_REQNTID
	.align		4
.L_39:
        /*0114*/ 	.byte	0x04, 0x10
        /*0116*/ 	.short	(.L_41 - .L_40)
.L_40:
        /*0118*/ 	.word	0x00000100
        /*011c*/ 	.word	0x00000001
        /*0120*/ 	.word	0x00000001
.L_41:


//--------------------- .nv.callgraph             --------------------------
	.section	.nv.callgraph,"",@"SHT_CUDA_CALLGRAPH"
	.align	4
	.sectionentsize	8
	.align		4
        /*0000*/ 	.word	0x00000000
	.align		4
        /*0004*/ 	.word	0xffffffff
	.align		4
        /*0008*/ 	.word	0x00000000
	.align		4
        /*000c*/ 	.word	0xfffffffe
	.align		4
        /*0010*/ 	.word	0x00000000
	.align		4
        /*0014*/ 	.word	0xfffffffd
	.align		4
        /*0018*/ 	.word	0x00000000
	.align		4
        /*001c*/ 	.word	0xfffffffc


//--------------------- .nv.rel.action            --------------------------
	.section	.nv.rel.action,"",@"SHT_CUDA_RELOCINFO"
	.align	8
	.sectionentsize	8
        /*0000*/ 	.byte	0x73, 0x00, 0x00, 0x00, 0x00, 0x00, 0x00, 0x00, 0x00, 0x00, 0x00, 0x11, 0x25, 0x00, 0x05, 0x36


//--------------------- .nv.constant0.matmul_kernel --------------------------
	.section	.nv.constant0.matmul_kernel,"a",@progbits
	.sectionflags	@""
	.align	4
.nv.constant0.matmul_kernel:
	.zero		432


//--------------------- .text.matmul_kernel       --------------------------
	.section	.text.matmul_kernel,"ax",@progbits
	.sectioninfo	@"SHI_REGISTERS=104"
	.align	128
        .global         matmul_kernel
        .type           matmul_kernel,@function
        .size           matmul_kernel,(.L_x_3 - matmul_kernel)
        .other          matmul_kernel,@"STO_CUDA_ENTRY STV_DEFAULT"
matmul_kernel:
.text.matmul_kernel:
[----:B------:R-:W-:Y:S02]  /*0000*/  IMAD.MOV.U32 R1, RZ, RZ, c[0x0][0x28] ;  /* 0x00000a00ff017624 */ /* 0x000fe400078e00ff */
[----:B------:R-:W-:Y:S01]  /*0010*/  IMAD.MOV.U32 R0, RZ, RZ, c[0x0][0x17c] ;  /* 0x00005f00ff007624 */ /* 0x000fe200078e00ff */
[----:B------:R-:W0:Y:S01]  /*0020*/  S2R R5, SR_CTAID.X ;  /* 0x0000000000057919 */ /* 0x000e220000002500 */
[----:B------:R-:W-:Y:S01]  /*0030*/  IMAD.MOV.U32 R84, RZ, RZ, c[0x0][0x180] ;  /* 0x00006000ff547624 */ /* 0x000fe200078e00ff */
[----:B------:R-:W-:Y:S02]  /*0040*/  ULDC.64 UR6, c[0x0][0x118] ;  /* 0x0000460000067ab9 */ /* 0x000fe40000000a00 */
[----:B------:R-:W-:Y:S02]  /*0050*/  IADD3 R0, R0, 0x3f, RZ ;  /* 0x0000003f00007810 */ /* 0x000fe40007ffe0ff */
[----:B------:R-:W-:Y:S02]  /*0060*/  IADD3 R84, R84, 0x3f, RZ ;  /* 0x0000003f54547810 */ /* 0x000fe40007ffe0ff */
[----:B------:R-:W-:-:S04]  /*0070*/  SHF.R.S32.HI R3, RZ, 0x1f, R0 ;  /* 0x0000001fff037819 */ /* 0x000fc80000011400 */
[----:B------:R-:W-:-:S04]  /*0080*/  LEA.HI R3, R3, R0, RZ, 0x6 ;  /* 0x0000000003037211 */ /* 0x000fc800078f30ff */
[----:B------:R-:W-:-:S05]  /*0090*/  SHF.R.S32.HI R3, RZ, 0x6, R3 ;  /* 0x00000006ff037819 */ /* 0x000fca0000011403 */
[----:B------:R-:W-:Y:S01]  /*00a0*/  IMAD.SHL.U32 R4, R3, 0x8, RZ ;  /* 0x0000000803047824 */ /* 0x000fe200078e00ff */
[----:B0-----:R-:W-:-:S04]  /*00b0*/  IABS R8, R5 ;  /* 0x0000000500087213 */ /* 0x001fc80000000000 */
[-C--:B------:R-:W-:Y:S02]  /*00c0*/  IABS R7, R4.reuse ;  /* 0x0000000400077213 */ /* 0x080fe40000000000 */
[----:B------:R-:W-:Y:S02]  /*00d0*/  IABS R10, R4 ;  /* 0x00000004000a7213 */ /* 0x000fe40000000000 */
[----:B------:R-:W0:Y:S08]  /*00e0*/  I2F.RP R0, R7 ;  /* 0x0000000700007306 */ /* 0x000e300000209400 */
[----:B0-----:R-:W0:Y:S02]  /*00f0*/  MUFU.RCP R0, R0 ;  /* 0x0000000000007308 */ /* 0x001e240000001000 */
[----:B0-----:R-:W-:Y:S01]  /*0100*/  IADD3 R2, R0, 0xffffffe, RZ ;  /* 0x0ffffffe00027810 */ /* 0x001fe20007ffe0ff */
[----:B------:R-:W-:-:S05]  /*0110*/  IMAD.MOV R0, RZ, RZ, -R10 ;  /* 0x000000ffff007224 */ /* 0x000fca00078e0a0a */
[----:B------:R0:W1:Y:S02]  /*0120*/  F2I.FTZ.U32.TRUNC.NTZ R3, R2 ;  /* 0x0000000200037305 */ /* 0x000064000021f000 */
[----:B0-----:R-:W-:Y:S02]  /*0130*/  IMAD.MOV.U32 R2, RZ, RZ, RZ ;  /* 0x000000ffff027224 */ /* 0x001fe400078e00ff */
[----:B-1----:R-:W-:-:S04]  /*0140*/  IMAD.MOV R6, RZ, RZ, -R3 ;  /* 0x000000ffff067224 */ /* 0x002fc800078e0a03 */
[----:B------:R-:W-:Y:S02]  /*0150*/  IMAD R9, R6, R7, RZ ;  /* 0x0000000706097224 */ /* 0x000fe400078e02ff */
[----:B------:R-:W-:Y:S02]  /*0160*/  IMAD.MOV.U32 R6, RZ, RZ, R8 ;  /* 0x000000ffff067224 */ /* 0x000fe400078e0008 */
[----:B------:R-:W-:-:S06]  /*0170*/  IMAD.HI.U32 R3, R3, R9, R2 ;  /* 0x0000000903037227 */ /* 0x000fcc00078e0002 */
[----:B------:R-:W-:-:S04]  /*0180*/  IMAD.HI.U32 R3, R3, R6, RZ ;  /* 0x0000000603037227 */ /* 0x000fc800078e00ff */
[----:B------:R-:W-:-:S05]  /*0190*/  IMAD R0, R3, R0, R6 ;  /* 0x0000000003007224 */ /* 0x000fca00078e0206 */
[----:B------:R-:W-:-:S13]  /*01a0*/  ISETP.GT.U32.AND P1, PT, R7, R0, PT ;  /* 0x000000000700720c */ /* 0x000fda0003f24070 */
[----:B------:R-:W-:Y:S01]  /*01b0*/  @!P1 IMAD.IADD R0, R0, 0x1, -R7 ;  /* 0x0000000100009824 */ /* 0x000fe200078e0a07 */
[----:B------:R-:W-:Y:S02]  /*01c0*/  @!P1 IADD3 R3, R3, 0x1, RZ ;  /* 0x0000000103039810 */ /* 0x000fe40007ffe0ff */
[----:B------:R-:W-:Y:S02]  /*01d0*/  ISETP.NE.AND P1, PT, R4, RZ, PT ;  /* 0x000000ff0400720c */ /* 0x000fe40003f25270 */
[----:B------:R-:W-:Y:S02]  /*01e0*/  ISETP.GE.U32.AND P0, PT, R0, R7, PT ;  /* 0x000000070000720c */ /* 0x000fe40003f06070 */
[----:B------:R-:W-:-:S04]  /*01f0*/  LOP3.LUT R0, R5, R4, RZ, 0x3c, !PT ;  /* 0x0000000405007212 */ /* 0x000fc800078e3cff */
[----:B------:R-:W-:Y:S01]  /*0200*/  ISETP.GE.AND P2, PT, R0, RZ, PT ;  /* 0x000000ff0000720c */ /* 0x000fe20003f46270 */
[----:B------:R-:W-:-:S05]  /*0210*/  IMAD.MOV.U32 R0, RZ, RZ, 0x1f ;  /* 0x0000001fff007424 */ /* 0x000fca00078e00ff */
[----:B------:R-:W-:Y:S02]  /*0220*/  IADD3 R0, R0, c[0x0][0x178], RZ ;  /* 0x00005e0000007a10 */ /* 0x000fe40007ffe0ff */
[----:B------:R-:W-:-:S05]  /*0230*/  @P0 IADD3 R3, R3, 0x1, RZ ;  /* 0x0000000103030810 */ /* 0x000fca0007ffe0ff */
[----:B------:R-:W-:Y:S01]  /*0240*/  IMAD.MOV.U32 R2, RZ, RZ, R3 ;  /* 0x000000ffff027224 */ /* 0x000fe200078e0003 */
[----:B------:R-:W-:-:S03]  /*0250*/  SHF.R.S32.HI R3, RZ, 0x1f, R0 ;  /* 0x0000001fff037819 */ /* 0x000fc60000011400 */
[----:B------:R-:W-:Y:S01]  /*0260*/  @!P2 IMAD.MOV R2, RZ, RZ, -R2 ;  /* 0x000000ffff02a224 */ /* 0x000fe200078e0a02 */
[----:B------:R-:W-:Y:S02]  /*0270*/  @!P1 LOP3.LUT R2, RZ, R4, RZ, 0x33, !PT ;  /* 0x00000004ff029212 */ /* 0x000fe400078e33ff */
[----:B------:R-:W-:-:S03]  /*0280*/  LEA.HI R3, R3, R0, RZ, 0x5 ;  /* 0x0000000003037211 */ /* 0x000fc600078f28ff */
[----:B------:R-:W-:Y:S02]  /*0290*/  IMAD.SHL.U32 R6, R2, 0x8, RZ ;  /* 0x0000000802067824 */ /* 0x000fe400078e00ff */
[----:B------:R-:W-:-:S03]  /*02a0*/  IMAD.MOV R2, RZ, RZ, -R2 ;  /* 0x000000ffff027224 */ /* 0x000fc600078e0a02 */
[----:B------:R-:W-:Y:S01]  /*02b0*/  LEA.HI.SX32 R3, R3, -R6, 0x1b ;  /* 0x8000000603037211 */ /* 0x000fe200078fdaff */
[----:B------:R-:W-:-:S03]  /*02c0*/  IMAD R4, R4, R2, R5 ;  /* 0x0000000204047224 */ /* 0x000fc600078e0205 */
[----:B------:R-:W-:Y:S02]  /*02d0*/  IMNMX R11, R3, 0x8, PT ;  /* 0x00000008030b7817 */ /* 0x000fe40003800200 */
[----:B------:R-:W-:Y:S02]  /*02e0*/  IABS R9, R4 ;  /* 0x0000000400097213 */ /* 0x000fe40000000000 */
[----:B------:R-:W-:-:S04]  /*02f0*/  IABS R7, R11 ;  /* 0x0000000b00077213 */ /* 0x000fc80000000000 */
[----:B------:R-:W0:Y:S08]  /*0300*/  I2F.RP R0, R7 ;  /* 0x0000000700007306 */ /* 0x000e300000209400 */
[----:B0-----:R-:W0:Y:S02]  /*0310*/  MUFU.RCP R0, R0 ;  /* 0x0000000000007308 */ /* 0x001e240000001000 */
[----:B0-----:R-:W-:-:S06]  /*0320*/  IADD3 R3, R0, 0xffffffe, RZ ;  /* 0x0ffffffe00037810 */ /* 0x001fcc0007ffe0ff */
[----:B------:R-:W0:Y:S02]  /*0330*/  F2I.FTZ.U32.TRUNC.NTZ R3, R3 ;  /* 0x0000000300037305 */ /* 0x000e24000021f000 */
[----:B0-----:R-:W-:-:S04]  /*0340*/  IMAD.MOV R8, RZ, RZ, -R3 ;  /* 0x000000ffff087224 */ /* 0x001fc800078e0a03 */
[----:B------:R-:W-:Y:S01]  /*0350*/  IMAD.MOV.U32 R2, RZ, RZ, R8 ;  /* 0x000000ffff027224 */ /* 0x000fe200078e0008 */
[----:B------:R-:W-:-:S03]  /*0360*/  IABS R8, R11 ;  /* 0x0000000b00087213 */ /* 0x000fc60000000000 */
[----:B------:R-:W-:Y:S02]  /*0370*/  IMAD R5, R2, R7, RZ ;  /* 0x0000000702057224 */ /* 0x000fe400078e02ff */
[----:B------:R-:W-:Y:S02]  /*0380*/  IMAD.MOV.U32 R2, RZ, RZ, RZ ;  /* 0x000000ffff027224 */ /* 0x000fe400078e00ff */
[----:B------:R-:W-:Y:S02]  /*0390*/  IMAD.MOV R0, RZ, RZ, -R8 ;  /* 0x000000ffff007224 */ /* 0x000fe400078e0a08 */
        /* <DEDUP_REMOVED lines=9> */
[----:B------:R-:W-:Y:S02]  /*0430*/  ISETP.GE.AND P2, PT, R0, RZ, PT ;  /* 0x000000ff0000720c */ /* 0x000fe40003f46270 */
[----:B------:R-:W0:Y:S05]  /*0440*/  S2R R0, SR_TID.X ;  /* 0x0000000000007919 */ /* 0x000e2a0000002100 */
[----:B------:R-:W-:Y:S02]  /*0450*/  @P0 IADD3 R2, R2, 0x1, RZ ;  /* 0x0000000102020810 */ /* 0x000fe40007ffe0ff */
[----:B------:R-:W-:-:S03]  /*0460*/  ISETP.GT.AND P0, PT, R84, 0x3f, PT ;  /* 0x0000003f5400780c */ /* 0x000fc60003f04270 */
[----:B------:R-:W-:-:S04]  /*0470*/  IMAD.MOV.U32 R10, RZ, RZ, R2 ;  /* 0x000000ffff0a7224 */ /* 0x000fc800078e0002 */
[----:B------:R-:W-:Y:S01]  /*0480*/  @!P2 IMAD.MOV R10, RZ, RZ, -R10 ;  /* 0x000000ffff0aa224 */ /* 0x000fe200078e0a0a */
[----:B------:R-:W-:-:S05]  /*0490*/  @!P1 LOP3.LUT R10, RZ, R11, RZ, 0x33, !PT ;  /* 0x0000000bff0a9212 */ /* 0x000fca00078e33ff */
[----:B------:R-:W-:Y:S01]  /*04a0*/  IMAD.MOV R2, RZ, RZ, -R10 ;  /* 0x000000ffff027224 */ /* 0x000fe200078e0a0a */
[----:B------:R-:W-:Y:S01]  /*04b0*/  @!P0 CS2R R48, SRZ ;  /* 0x0000000000308805 */ /* 0x000fe2000001ff00 */
[----:B------:R-:W-:Y:S01]  /*04c0*/  @!P0 CS2R R50, SRZ ;  /* 0x0000000000328805 */ /* 0x000fe2000001ff00 */
[----:B------:R-:W-:Y:S01]  /*04d0*/  IMAD.SHL.U32 R10, R10, 0x40, RZ ;  /* 0x000000400a0a7824 */ /* 0x000fe200078e00ff */
[C---:B0-----:R-:W-:Y:S01]  /*04e0*/  LOP3.LUT R3, R0.reuse, 0x1f, RZ, 0xc0, !PT ;  /* 0x0000001f00037812 */ /* 0x041fe200078ec0ff */
[----:B------:R-:W-:Y:S01]  /*04f0*/  IMAD R2, R11, R2, R4 ;  /* 0x000000020b027224 */ /* 0x000fe200078e0204 */
[----:B------:R-:W-:Y:S01]  /*0500*/  SHF.R.U32.HI R7, RZ, 0x5, R0 ;  /* 0x00000005ff077819 */ /* 0x000fe20000011600 */
[C---:B------:R-:W-:Y:S01]  /*0510*/  @!P0 IMAD.SHL.U32 R8, R0.reuse, 0x20, RZ ;  /* 0x0000002000088824 */ /* 0x040fe200078e00ff */
[----:B------:R-:W-:Y:S01]  /*0520*/  LEA.HI R4, R0, 0x18, RZ, 0x1b ;  /* 0x0000001800047811 */ /* 0x000fe200078fd8ff */
[----:B------:R-:W-:Y:S01]  /*0530*/  IMAD.IADD R2, R6, 0x1, R2 ;  /* 0x0000000106027824 */ /* 0x000fe200078e0202 */
[C---:B------:R-:W-:Y:S01]  /*0540*/  LEA.HI R5, R0.reuse, 0x38, RZ, 0x1b ;  /* 0x0000003800057811 */ /* 0x040fe200078fd8ff */
[C---:B------:R-:W-:Y:S01]  /*0550*/  @!P0 IMAD.SHL.U32 R9, R0.reuse, 0x8, RZ ;  /* 0x0000000800098824 */ /* 0x040fe200078e00ff */
[----:B------:R-:W-:Y:S01]  /*0560*/  LOP3.LUT R6, R0, 0x3f, RZ, 0xc0, !PT ;  /* 0x0000003f00067812 */ /* 0x000fe200078ec0ff */
[----:B------:R-:W-:Y:S01]  /*0570*/  IMAD R2, R2, 0x20, R3 ;  /* 0x0000002002027824 */ /* 0x000fe200078e0203 */
[----:B------:R-:W-:-:S02]  /*0580*/  LOP3.LUT R3, R0, 0xc0, RZ, 0xc0, !PT ;  /* 0x000000c000037812 */ /* 0x000fc400078ec0ff */
[----:B------:R-:W-:Y:S01]  /*0590*/  SGXT.U32 R7, R7, 0x3 ;  /* 0x000000030707781a */ /* 0x000fe20000000000 */
[----:B------:R-:W-:Y:S05]  /*05a0*/  @!P0 BRA `(.L_x_0) ;  /* 0x0000200000008947 */ /* 0x000fea0003800000 */
[----:B------:R-:W-:Y:S01]  /*05b0*/  IABS R12, c[0x0][0x17c] ;  /* 0x00005f00000c7a13 */ /* 0x000fe20000000000 */
[----:B------:R-:W-:Y:S01]  /*05c0*/  IMAD.MOV.U32 R75, RZ, RZ, c[0x0][0x18c] ;  /* 0x00006300ff4b7624 */ /* 0x000fe200078e00ff */
[----:B------:R-:W-:Y:S01]  /*05d0*/  LEA.HI R30, R3, R10, RZ, 0x1a ;  /* 0x0000000a031e7211 */ /* 0x000fe200078fd0ff */
[----:B------:R-:W-:Y:S01]  /*05e0*/  IMAD.MOV.U32 R76, RZ, RZ, c[0x0][0x188] ;  /* 0x00006200ff4c7624 */ /* 0x000fe200078e00ff */
[----:B------:R-:W0:Y:S01]  /*05f0*/  I2F.RP R13, R12 ;  /* 0x0000000c000d7306 */ /* 0x000e220000209400 */
[----:B------:R-:W-:Y:S01]  /*0600*/  IABS R45, c[0x0][0x178] ;  /* 0x00005e00002d7a13 */ /* 0x000fe20000000000 */
[----:B------:R-:W-:Y:S01]  /*0610*/  IMAD R71, R6, c[0x0][0x18c], RZ ;  /* 0x0000630006477a24 */ /* 0x000fe200078e02ff */
[C---:B------:R-:W-:Y:S01]  /*0620*/  IADD3 R11, R30.reuse, 0x3c, RZ ;  /* 0x0000003c1e0b7810 */ /* 0x040fe20007ffe0ff */
[----:B------:R-:W-:Y:S01]  /*0630*/  IMAD R72, R5, c[0x0][0x188], RZ ;  /* 0x0000620005487a24 */ /* 0x000fe200078e02ff */
[----:B------:R-:W-:Y:S01]  /*0640*/  IADD3 R15, R30, 0x38, RZ ;  /* 0x000000381e0f7810 */ /* 0x000fe20007ffe0ff */
[----:B------:R-:W-:Y:S01]  /*0650*/  IMAD R73, R4, c[0x0][0x188], RZ ;  /* 0x0000620004497a24 */ /* 0x000fe200078e02ff */
[----:B------:R-:W-:Y:S01]  /*0660*/  IABS R14, R11 ;  /* 0x0000000b000e7213 */ /* 0x000fe20000000000 */
[----:B------:R-:W-:Y:S01]  /*0670*/  IMAD R74, R7, c[0x0][0x188], RZ ;  /* 0x00006200074a7a24 */ /* 0x000fe200078e02ff */
[C---:B------:R-:W-:Y:S01]  /*0680*/  IADD3 R19, R30.reuse, 0x34, RZ ;  /* 0x000000341e137810 */ /* 0x040fe20007ffe0ff */
[----:B------:R-:W-:Y:S01]  /*0690*/  CS2R R48, SRZ ;  /* 0x0000000000307805 */ /* 0x000fe2000001ff00 */
[C---:B------:R-:W-:Y:S01]  /*06a0*/  IADD3 R20, R30.reuse, 0x30, RZ ;  /* 0x000000301e147810 */ /* 0x040fe20007ffe0ff */
[----:B------:R-:W-:Y:S01]  /*06b0*/  CS2R R50, SRZ ;  /* 0x0000000000327805 */ /* 0x000fe2000001ff00 */
[----:B------:R-:W-:Y:S01]  /*06c0*/  IABS R16, R19 ;  /* 0x0000001300107213 */ /* 0x000fe20000000000 */
[----:B------:R-:W-:Y:S01]  /*06d0*/  CS2R R52, SRZ ;  /* 0x0000000000347805 */ /* 0x000fe2000001ff00 */
[----:B------:R-:W-:Y:S01]  /*06e0*/  IABS R18, R20 ;  /* 0x0000001400127213 */ /* 0x000fe20000000000 */
[----:B0-----:R-:W0:Y:S01]  /*06f0*/  MUFU.RCP R13, R13 ;  /* 0x0000000d000d7308 */ /* 0x001e220000001000 */
[----:B------:R-:W-:Y:S01]  /*0700*/  ISETP.GE.AND P2, PT, R11, RZ, PT ;  /* 0x000000ff0b00720c */ /* 0x000fe20003f46270 */
[----:B------:R-:W-:Y:S01]  /*0710*/  CS2R R54, SRZ ;  /* 0x0000000000367805 */ /* 0x000fe2000001ff00 */
[----:B------:R-:W-:Y:S01]  /*0720*/  ISETP.GE.AND P6, PT, R15, RZ, PT ;  /* 0x000000ff0f00720c */ /* 0x000fe20003fc6270 */
[----:B------:R-:W-:Y:S01]  /*0730*/  IMAD.SHL.U32 R75, R75, 0x40, RZ ;  /* 0x000000404b4b7824 */ /* 0x000fe200078e00ff */
[----:B------:R-:W-:Y:S01]  /*0740*/  IADD3 R34, R30, 0x1c, RZ ;  /* 0x0000001c1e227810 */ /* 0x000fe20007ffe0ff */
[----:B------:R-:W-:Y:S01]  /*0750*/  IMAD.SHL.U32 R76, R76, 0x40, RZ ;  /* 0x000000404c4c7824 */ /* 0x000fe200078e00ff */
[----:B------:R-:W-:Y:S01]  /*0760*/  ISETP.GE.AND P5, PT, R19, RZ, PT ;  /* 0x000000ff1300720c */ /* 0x000fe20003fa6270 */
[----:B------:R-:W-:Y:S01]  /*0770*/  ULDC UR4, c[0x0][0x180] ;  /* 0x0000600000047ab9 */ /* 0x000fe20000000800 */
[----:B------:R-:W-:-:S02]  /*0780*/  IABS R28, R34 ;  /* 0x00000022001c7213 */ /* 0x000fc40000000000 */
[----:B------:R-:W-:Y:S02]  /*0790*/  ISETP.GE.AND P4, PT, R20, RZ, PT ;  /* 0x000000ff1400720c */ /* 0x000fe40003f86270 */
[C---:B------:R-:W-:Y:S02]  /*07a0*/  IADD3 R32, R30.reuse, 0x20, RZ ;  /* 0x000000201e207810 */ /* 0x040fe40007ffe0ff */
[----:B------:R-:W-:Y:S02]  /*07b0*/  IADD3 R36, R30, 0x14, RZ ;  /* 0x000000141e247810 */ /* 0x000fe40007ffe0ff */
[----:B0-----:R-:W-:Y:S02]  /*07c0*/  IADD3 R8, R13, 0xffffffe, RZ ;  /* 0x0ffffffe0d087810 */ /* 0x001fe40007ffe0ff */
[----:B------:R-:W-:Y:S02]  /*07d0*/  IABS R26, R32 ;  /* 0x00000020001a7213 */ /* 0x000fe40000000000 */
[----:B------:R0:W1:Y:S01]  /*07e0*/  F2I.FTZ.U32.TRUNC.NTZ R9, R8 ;  /* 0x0000000800097305 */ /* 0x000062000021f000 */
[----:B------:R-:W-:-:S02]  /*07f0*/  IABS R39, R30 ;  /* 0x0000001e00277213 */ /* 0x000fc40000000000 */
[C---:B------:R-:W-:Y:S02]  /*0800*/  IADD3 R38, R30.reuse, 0x10, RZ ;  /* 0x000000101e267810 */ /* 0x040fe40007ffe0ff */
[----:B------:R-:W-:Y:S02]  /*0810*/  IADD3 R40, R30, 0xc, RZ ;  /* 0x0000000c1e287810 */ /* 0x000fe40007ffe0ff */
[----:B------:R-:W-:Y:S01]  /*0820*/  IABS R31, R38 ;  /* 0x00000026001f7213 */ /* 0x000fe20000000000 */
[----:B0-----:R-:W-:Y:S01]  /*0830*/  IMAD.MOV.U32 R8, RZ, RZ, RZ ;  /* 0x000000ffff087224 */ /* 0x001fe200078e00ff */
[----:B------:R-:W-:Y:S02]  /*0840*/  IABS R33, R40 ;  /* 0x0000002800217213 */ /* 0x000fe40000000000 */
[----:B------:R-:W-:Y:S01]  /*0850*/  LOP3.LUT R70, R7, 0x30, RZ, 0xfc, !PT ;  /* 0x0000003007467812 */ /* 0x000fe200078efcff */
[----:B-1----:R-:W-:-:S04]  /*0860*/  IMAD.MOV R17, RZ, RZ, -R9 ;  /* 0x000000ffff117224 */ /* 0x002fc800078e0a09 */
[----:B------:R-:W-:Y:S02]  /*0870*/  IMAD R77, R70, c[0x0][0x188], RZ ;  /* 0x00006200464d7a24 */ /* 0x000fe400078e02ff */
[----:B------:R-:W-:-:S04]  /*0880*/  IMAD R17, R17, R12, RZ ;  /* 0x0000000c11117224 */ /* 0x000fc800078e02ff */
[----:B------:R-:W-:Y:S01]  /*0890*/  IMAD.HI.U32 R13, R9, R17, R8 ;  /* 0x00000011090d7227 */ /* 0x000fe200078e0008 */
[----:B------:R-:W-:-:S05]  /*08a0*/  IABS R17, R15 ;  /* 0x0000000f00117213 */ /* 0x000fca0000000000 */
[----:B------:R-:W-:-:S04]  /*08b0*/  IMAD.HI.U32 R8, R13, R14, RZ ;  /* 0x0000000e0d087227 */ /* 0x000fc800078e00ff */
[----:B------:R-:W-:Y:S02]  /*08c0*/  IMAD.MOV R9, RZ, RZ, -R8 ;  /* 0x000000ffff097224 */ /* 0x000fe400078e0a08 */
[----:B------:R-:W-:-:S04]  /*08d0*/  IMAD.HI.U32 R8, R13, R17, RZ ;  /* 0x000000110d087227 */ /* 0x000fc800078e00ff */
[----:B------:R-:W-:Y:S02]  /*08e0*/  IMAD.MOV R8, RZ, RZ, -R8 ;  /* 0x000000ffff087224 */ /* 0x000fe400078e0a08 */
[C---:B------:R-:W-:Y:S01]  /*08f0*/  IMAD R14, R12.reuse, R9, R14 ;  /* 0x000000090c0e7224 */ /* 0x040fe200078e020e */
[----:B------:R-:W-:Y:S01]  /*0900*/  SHF.R.S32.HI R9, RZ, 0x1f, R84 ;  /* 0x0000001fff097819 */ /* 0x000fe20000011454 */
[C---:B------:R-:W-:Y:S02]  /*0910*/  IMAD R17, R12.reuse, R8, R17 ;  /* 0x000000080c117224 */ /* 0x040fe400078e0211 */
[----:B------:R-:W-:Y:S01]  /*0920*/  IMAD.HI.U32 R8, R13, R16, RZ ;  /* 0x000000100d087227 */ /* 0x000fe200078e00ff */
[----:B------:R-:W-:Y:S02]  /*0930*/  LEA.HI R84, R9, R84, RZ, 0x6 ;  /* 0x0000005409547211 */ /* 0x000fe400078f30ff */
[C---:B------:R-:W-:Y:S01]  /*0940*/  ISETP.GT.U32.AND P1, PT, R12.reuse, R17, PT ;  /* 0x000000110c00720c */ /* 0x040fe20003f24070 */
[----:B------:R-:W-:Y:S01]  /*0950*/  IMAD.HI.U32 R9, R13, R18, RZ ;  /* 0x000000120d097227 */ /* 0x000fe200078e00ff */
[----:B------:R-:W-:-:S02]  /*0960*/  ISETP.GT.U32.AND P0, PT, R12, R14, PT ;  /* 0x0000000e0c00720c */ /* 0x000fc40003f04070 */
[----:B------:R-:W-:Y:S01]  /*0970*/  SHF.R.S32.HI R84, RZ, 0x6, R84 ;  /* 0x00000006ff547819 */ /* 0x000fe20000011454 */
[----:B------:R-:W-:Y:S01]  /*0980*/  IMAD.MOV R11, RZ, RZ, -R8 ;  /* 0x000000ffff0b7224 */ /* 0x000fe200078e0a08 */
[----:B------:R-:W-:Y:S01]  /*0990*/  IADD3 R8, R30, 0x2c, RZ ;  /* 0x0000002c1e087810 */ /* 0x000fe20007ffe0ff */
[----:B------:R-:W-:Y:S02]  /*09a0*/  IMAD.MOV R15, RZ, RZ, -R9 ;  /* 0x000000ffff0f7224 */ /* 0x000fe400078e0a09 */
[----:B------:R-:W-:Y:S01]  /*09b0*/  IMAD R9, R12, R11, R16 ;  /* 0x0000000b0c097224 */ /* 0x000fe200078e0210 */
[----:B------:R-:W-:Y:S01]  /*09c0*/  IADD3 R16, R30, 0x24, RZ ;  /* 0x000000241e107810 */ /* 0x000fe20007ffe0ff */
[----:B------:R-:W-:Y:S01]  /*09d0*/  IMAD R11, R12, R15, R18 ;  /* 0x0000000f0c0b7224 */ /* 0x000fe200078e0212 */
[----:B------:R-:W-:Y:S01]  /*09e0*/  IADD3 R15, R30, 0x28, RZ ;  /* 0x000000281e0f7810 */ /* 0x000fe20007ffe0ff */
[--C-:B------:R-:W-:Y:S01]  /*09f0*/  @!P1 IMAD.IADD R17, R17, 0x1, -R12.reuse ;  /* 0x0000000111119824 */ /* 0x100fe200078e0a0c */
[----:B------:R-:W-:Y:S01]  /*0a00*/  IABS R24, R16 ;  /* 0x0000001000187213 */ /* 0x000fe20000000000 */
[----:B------:R-:W-:Y:S01]  /*0a10*/  @!P0 IMAD.IADD R14, R14, 0x1, -R12 ;  /* 0x000000010e0e8824 */ /* 0x000fe200078e0a0c */
[----:B------:R-:W-:Y:S01]  /*0a20*/  IABS R22, R15 ;  /* 0x0000000f00167213 */ /* 0x000fe20000000000 */
[----:B------:R-:W-:Y:S01]  /*0a30*/  IMAD.HI.U32 R19, R13, R28, RZ ;  /* 0x0000001c0d137227 */ /* 0x000fe200078e00ff */
[----:B------:R-:W-:-:S02]  /*0a40*/  ISETP.GT.U32.AND P1, PT, R12, R17, PT ;  /* 0x000000110c00720c */ /* 0x000fc40003f24070 */
[----:B------:R-:W-:Y:S01]  /*0a50*/  ISETP.GT.U32.AND P0, PT, R12, R14, PT ;  /* 0x0000000e0c00720c */ /* 0x000fe20003f04070 */
[----:B------:R-:W-:Y:S01]  /*0a60*/  IMAD.MOV R29, RZ, RZ, -R19 ;  /* 0x000000ffff1d7224 */ /* 0x000fe200078e0a13 */
[----:B------:R-:W-:Y:S01]  /*0a70*/  IABS R20, R8 ;  /* 0x0000000800147213 */ /* 0x000fe20000000000 */
[----:B------:R-:W-:Y:S01]  /*0a80*/  IMAD.HI.U32 R18, R13, R26, RZ ;  /* 0x0000001a0d127227 */ /* 0x000fe200078e00ff */
[----:B------:R-:W-:-:S03]  /*0a90*/  ISETP.GE.AND P3, PT, R8, RZ, PT ;  /* 0x000000ff0800720c */ /* 0x000fc60003f66270 */
[----:B------:R-:W-:-:S04]  /*0aa0*/  IMAD.HI.U32 R8, R13, R20, RZ ;  /* 0x000000140d087227 */ /* 0x000fc800078e00ff */
[--C-:B------:R-:W-:Y:S01]  /*0ab0*/  @!P1 IMAD.IADD R17, R17, 0x1, -R12.reuse ;  /* 0x0000000111119824 */ /* 0x100fe200078e0a0c */
[----:B------:R-:W-:Y:S01]  /*0ac0*/  ISETP.GT.U32.AND P1, PT, R12, R9, PT ;  /* 0x000000090c00720c */ /* 0x000fe20003f24070 */
[----:B------:R-:W-:Y:S01]  /*0ad0*/  @!P0 IMAD.IADD R14, R14, 0x1, -R12 ;  /* 0x000000010e0e8824 */ /* 0x000fe200078e0a0c */
[----:B------:R-:W-:Y:S01]  /*0ae0*/  ISETP.GE.AND P0, PT, R15, RZ, PT ;  /* 0x000000ff0f00720c */ /* 0x000fe20003f06270 */
[----:B------:R-:W-:-:S04]  /*0af0*/  IMAD.HI.U32 R15, R13, R22, RZ ;  /* 0x000000160d0f7227 */ /* 0x000fc800078e00ff */
[----:B------:R-:W-:Y:S01]  /*0b00*/  @!P2 IMAD.MOV R14, RZ, RZ, -R14 ;  /* 0x000000ffff0ea224 */ /* 0x000fe200078e0a0e */
[----:B------:R-:W-:Y:S01]  /*0b10*/  ISETP.GE.AND P2, PT, R16, RZ, PT ;  /* 0x000000ff1000720c */ /* 0x000fe20003f46270 */
[----:B------:R-:W-:-:S04]  /*0b20*/  IMAD.HI.U32 R16, R13, R24, RZ ;  /* 0x000000180d107227 */ /* 0x000fc800078e00ff */
[----:B------:R-:W-:Y:S02]  /*0b30*/  @!P1 IMAD.IADD R9, R9, 0x1, -R12 ;  /* 0x0000000109099824 */ /* 0x000fe400078e0a0c */
[----:B------:R-:W-:Y:S02]  /*0b40*/  IMAD.MOV R23, RZ, RZ, -R15 ;  /* 0x000000ffff177224 */ /* 0x000fe400078e0a0f */
[----:B------:R-:W-:Y:S01]  /*0b50*/  IMAD.MOV R25, RZ, RZ, -R16 ;  /* 0x000000ffff197224 */ /* 0x000fe200078e0a10 */
[C---:B------:R-:W-:Y:S01]  /*0b60*/  ISETP.GT.U32.AND P1, PT, R12.reuse, R9, PT ;  /* 0x000000090c00720c */ /* 0x040fe20003f24070 */
[C---:B------:R-:W-:Y:S02]  /*0b70*/  IMAD R19, R12.reuse, R23, R22 ;  /* 0x000000170c137224 */ /* 0x040fe400078e0216 */
[----:B------:R-:W-:Y:S01]  /*0b80*/  @!P6 IMAD.MOV R17, RZ, RZ, -R17 ;  /* 0x000000ffff11e224 */ /* 0x000fe200078e0a11 */
[----:B------:R-:W-:Y:S01]  /*0b90*/  ISETP.GT.U32.AND P6, PT, R12, R11, PT ;  /* 0x0000000b0c00720c */ /* 0x000fe20003fc4070 */
[----:B------:R-:W-:-:S02]  /*0ba0*/  IMAD.MOV R21, RZ, RZ, -R8 ;  /* 0x000000ffff157224 */ /* 0x000fc400078e0a08 */
[----:B------:R-:W-:Y:S02]  /*0bb0*/  IMAD.MOV R27, RZ, RZ, -R18 ;  /* 0x000000ffff1b7224 */ /* 0x000fe400078e0a12 */
[C---:B------:R-:W-:Y:S01]  /*0bc0*/  IMAD R15, R12.reuse, R21, R20 ;  /* 0x000000150c0f7224 */ /* 0x040fe200078e0214 */
[----:B------:R-:W0:Y:S01]  /*0bd0*/  I2F.RP R18, R45 ;  /* 0x0000002d00127306 */ /* 0x000e220000209400 */
[C---:B------:R-:W-:Y:S02]  /*0be0*/  IMAD R21, R12.reuse, R25, R24 ;  /* 0x000000190c157224 */ /* 0x040fe400078e0218 */
[----:B------:R-:W-:Y:S01]  /*0bf0*/  @!P1 IMAD.IADD R9, R9, 0x1, -R12 ;  /* 0x0000000109099824 */ /* 0x000fe200078e0a0c */
[C---:B------:R-:W-:Y:S01]  /*0c00*/  ISETP.GT.U32.AND P1, PT, R12.reuse, R15, PT ;  /* 0x0000000f0c00720c */ /* 0x040fe20003f24070 */
[----:B------:R-:W-:Y:S01]  /*0c10*/  IMAD R25, R12, R29, R28 ;  /* 0x0000001d0c197224 */ /* 0x000fe200078e021c */
[----:B------:R-:W-:Y:S01]  /*0c20*/  IABS R29, R36 ;  /* 0x00000024001d7213 */ /* 0x000fe20000000000 */
[----:B------:R-:W-:Y:S01]  /*0c30*/  IMAD.MOV.U32 R16, RZ, RZ, R9 ;  /* 0x000000ffff107224 */ /* 0x000fe200078e0009 */
[----:B------:R-:W-:Y:S01]  /*0c40*/  IABS R28, R2 ;  /* 0x00000002001c7213 */ /* 0x000fe20000000000 */
[----:B------:R-:W-:-:S02]  /*0c50*/  @!P6 IMAD.IADD R11, R11, 0x1, -R12 ;  /* 0x000000010b0be824 */ /* 0x000fc400078e0a0c */
[----:B------:R-:W-:Y:S01]  /*0c60*/  @!P5 IMAD.MOV R16, RZ, RZ, -R16 ;  /* 0x000000ffff10d224 */ /* 0x000fe200078e0a10 */
[C---:B------:R-:W-:Y:S01]  /*0c70*/  ISETP.GT.U32.AND P5, PT, R12.reuse, R19, PT ;  /* 0x000000130c00720c */ /* 0x040fe20003fa4070 */
[C---:B------:R-:W-:Y:S01]  /*0c80*/  IMAD R23, R12.reuse, R27, R26 ;  /* 0x0000001b0c177224 */ /* 0x040fe200078e021a */
[----:B------:R-:W-:Y:S01]  /*0c90*/  ISETP.GT.U32.AND P6, PT, R12, R11, PT ;  /* 0x0000000b0c00720c */ /* 0x000fe20003fc4070 */
[----:B------:R-:W-:Y:S01]  /*0ca0*/  IMAD.HI.U32 R9, R13, R31, RZ ;  /* 0x0000001f0d097227 */ /* 0x000fe200078e00ff */
[----:B------:R-:W-:Y:S01]  /*0cb0*/  IADD3 R26, R30, 0x18, RZ ;  /* 0x000000181e1a7810 */ /* 0x000fe20007ffe0ff */
[----:B0-----:R-:W0:Y:S02]  /*0cc0*/  MUFU.RCP R18, R18 ;  /* 0x0000001200127308 */ /* 0x001e240000001000 */
[----:B------:R-:W-:Y:S01]  /*0cd0*/  @!P1 IMAD.IADD R15, R15, 0x1, -R12 ;  /* 0x000000010f0f9824 */ /* 0x000fe200078e0a0c */
[----:B------:R-:W-:Y:S01]  /*0ce0*/  IABS R27, R26 ;  /* 0x0000001a001b7213 */ /* 0x000fe20000000000 */
[----:B------:R-:W-:-:S03]  /*0cf0*/  IMAD.MOV R9, RZ, RZ, -R9 ;  /* 0x000000ffff097224 */ /* 0x000fc600078e0a09 */
[C---:B------:R-:W-:Y:S01]  /*0d00*/  ISETP.GT.U32.AND P1, PT, R12.reuse, R15, PT ;  /* 0x0000000f0c00720c */ /* 0x040fe20003f24070 */
[--C-:B------:R-:W-:Y:S02]  /*0d10*/  @!P5 IMAD.IADD R19, R19, 0x1, -R12.reuse ;  /* 0x000000011313d824 */ /* 0x100fe400078e0a0c */
[----:B------:R-:W-:Y:S01]  /*0d20*/  @!P6 IMAD.IADD R11, R11, 0x1, -R12 ;  /* 0x000000010b0be824 */ /* 0x000fe200078e0a0c */
[C---:B------:R-:W-:Y:S01]  /*0d30*/  ISETP.GT.U32.AND P6, PT, R12.reuse, R21, PT ;  /* 0x000000150c00720c */ /* 0x040fe20003fc4070 */
[----:B------:R-:W-:Y:S01]  /*0d40*/  IMAD.HI.U32 R8, R13, R27, RZ ;  /* 0x0000001b0d087227 */ /* 0x000fe200078e00ff */
[----:B------:R-:W-:-:S03]  /*0d50*/  ISETP.GT.U32.AND P5, PT, R12, R19, PT ;  /* 0x000000130c00720c */ /* 0x000fc60003fa4070 */
[----:B------:R-:W-:Y:S01]  /*0d60*/  IMAD.MOV R8, RZ, RZ, -R8 ;  /* 0x000000ffff087224 */ /* 0x000fe200078e0a08 */
[----:B0-----:R-:W-:Y:S01]  /*0d70*/  IADD3 R18, R18, 0xffffffe, RZ ;  /* 0x0ffffffe12127810 */ /* 0x001fe20007ffe0ff */
[----:B------:R-:W-:Y:S02]  /*0d80*/  IMAD.MOV.U32 R22, RZ, RZ, R11 ;  /* 0x000000ffff167224 */ /* 0x000fe400078e000b */
[----:B------:R-:W-:Y:S02]  /*0d90*/  IMAD R27, R12, R8, R27 ;  /* 0x000000080c1b7224 */ /* 0x000fe400078e021b */
[----:B------:R-:W-:-:S04]  /*0da0*/  IMAD.HI.U32 R8, R13, R29, RZ ;  /* 0x0000001d0d087227 */ /* 0x000fc800078e00ff */
[--C-:B------:R-:W-:Y:S01]  /*0db0*/  @!P5 IMAD.IADD R19, R19, 0x1, -R12.reuse ;  /* 0x000000011313d824 */ /* 0x100fe200078e0a0c */
[C---:B------:R-:W-:Y:S01]  /*0dc0*/  ISETP.GT.U32.AND P5, PT, R12.reuse, R25, PT ;  /* 0x000000190c00720c */ /* 0x040fe20003fa4070 */
[----:B------:R-:W-:Y:S01]  /*0dd0*/  @!P6 IMAD.IADD R21, R21, 0x1, -R12 ;  /* 0x000000011515e824 */ /* 0x000fe200078e0a0c */
[----:B------:R-:W-:Y:S01]  /*0de0*/  ISETP.GT.U32.AND P6, PT, R12, R27, PT ;  /* 0x0000001b0c00720c */ /* 0x000fe20003fc4070 */
[----:B------:R-:W-:Y:S02]  /*0df0*/  IMAD.MOV R20, RZ, RZ, -R8 ;  /* 0x000000ffff147224 */ /* 0x000fe400078e0a08 */
[----:B------:R-:W-:-:S04]  /*0e00*/  IMAD.HI.U32 R11, R13, R39, RZ ;  /* 0x000000270d0b7227 */ /* 0x000fc800078e00ff */
[----:B------:R-:W-:Y:S01]  /*0e10*/  IMAD R29, R12, R20, R29 ;  /* 0x000000140c1d7224 */ /* 0x000fe200078e021d */
[----:B------:R-:W-:Y:S01]  /*0e20*/  IADD3 R20, R30, 0x8, RZ ;  /* 0x000000081e147810 */ /* 0x000fe20007ffe0ff */
[----:B------:R-:W-:Y:S02]  /*0e30*/  IMAD.MOV R11, RZ, RZ, -R11 ;  /* 0x000000ffff0b7224 */ /* 0x000fe400078e0a0b */
[--C-:B------:R-:W-:Y:S01]  /*0e40*/  @!P5 IMAD.IADD R25, R25, 0x1, -R12.reuse ;  /* 0x000000011919d824 */ /* 0x100fe200078e0a0c */
[C---:B------:R-:W-:Y:S01]  /*0e50*/  ISETP.GT.U32.AND P5, PT, R12.reuse, R21, PT ;  /* 0x000000150c00720c */ /* 0x040fe20003fa4070 */
[C---:B------:R-:W-:Y:S01]  /*0e60*/  IMAD R39, R12.reuse, R11, R39 ;  /* 0x0000000b0c277224 */ /* 0x040fe200078e0227 */
[----:B------:R-:W-:Y:S01]  /*0e70*/  IABS R35, R20 ;  /* 0x0000001400237213 */ /* 0x000fe20000000000 */
[----:B------:R-:W-:Y:S01]  /*0e80*/  @!P1 IMAD.IADD R15, R15, 0x1, -R12 ;  /* 0x000000010f0f9824 */ /* 0x000fe200078e0a0c */
[C---:B------:R-:W-:Y:S01]  /*0e90*/  ISETP.GT.U32.AND P1, PT, R12.reuse, R23, PT ;  /* 0x000000170c00720c */ /* 0x040fe20003f24070 */
[----:B------:R-:W-:-:S02]  /*0ea0*/  IMAD R31, R12, R9, R31 ;  /* 0x000000090c1f7224 */ /* 0x000fc400078e021f */
[----:B------:R-:W-:Y:S01]  /*0eb0*/  IMAD.MOV.U32 R24, RZ, RZ, R15 ;  /* 0x000000ffff187224 */ /* 0x000fe200078e000f */
[----:B------:R0:W1:Y:S01]  /*0ec0*/  F2I.FTZ.U32.TRUNC.NTZ R9, R18 ;  /* 0x0000001200097305 */ /* 0x000062000021f000 */
[----:B------:R-:W-:Y:S01]  /*0ed0*/  @!P6 IMAD.IADD R27, R27, 0x1, -R12 ;  /* 0x000000011b1be824 */ /* 0x000fe200078e0a0c */
[----:B------:R-:W-:Y:S01]  /*0ee0*/  IADD3 R15, R30, 0x4, RZ ;  /* 0x000000041e0f7810 */ /* 0x000fe20007ffe0ff */
[----:B------:R-:W-:Y:S01]  /*0ef0*/  @!P3 IMAD.MOV R24, RZ, RZ, -R24 ;  /* 0x000000ffff18b224 */ /* 0x000fe200078e0a18 */
[C---:B------:R-:W-:Y:S01]  /*0f00*/  ISETP.GT.U32.AND P3, PT, R12.reuse, R25, PT ;  /* 0x000000190c00720c */ /* 0x040fe20003f64070 */
[----:B------:R-:W-:Y:S01]  /*0f10*/  @!P5 IMAD.IADD R21, R21, 0x1, -R12 ;  /* 0x000000011515d824 */ /* 0x000fe200078e0a0c */
[C---:B------:R-:W-:Y:S01]  /*0f20*/  ISETP.GT.U32.AND P5, PT, R12.reuse, R29, PT ;  /* 0x0000001d0c00720c */ /* 0x040fe20003fa4070 */
[----:B------:R-:W-:Y:S01]  /*0f30*/  IMAD.HI.U32 R8, R13, R33, RZ ;  /* 0x000000210d087227 */ /* 0x000fe200078e00ff */
[----:B------:R-:W-:Y:S02]  /*0f40*/  IABS R37, R15 ;  /* 0x0000000f00257213 */ /* 0x000fe40000000000 */
[----:B0-----:R-:W-:Y:S01]  /*0f50*/  SHF.R.U32.HI R18, RZ, 0x2, R3 ;  /* 0x00000002ff127819 */ /* 0x001fe20000011603 */
[----:B------:R-:W-:Y:S01]  /*0f60*/  @!P4 IMAD.MOV R22, RZ, RZ, -R22 ;  /* 0x000000ffff16c224 */ /* 0x000fe200078e0a16 */
[----:B------:R-:W-:Y:S01]  /*0f70*/  ISETP.GT.U32.AND P4, PT, R12, R27, PT ;  /* 0x0000001b0c00720c */ /* 0x000fe20003f84070 */
[----:B------:R-:W-:-:S02]  /*0f80*/  IMAD.MOV R8, RZ, RZ, -R8 ;  /* 0x000000ffff087224 */ /* 0x000fc400078e0a08 */
[--C-:B------:R-:W-:Y:S01]  /*0f90*/  @!P1 IMAD.IADD R23, R23, 0x1, -R12.reuse ;  /* 0x0000000117179824 */ /* 0x100fe200078e0a0c */
[----:B------:R-:W-:Y:S01]  /*0fa0*/  ISETP.GE.AND P1, PT, R30, RZ, PT ;  /* 0x000000ff1e00720c */ /* 0x000fe20003f26270 */
[C---:B------:R-:W-:Y:S02]  /*0fb0*/  IMAD R33, R12.reuse, R8, R33 ;  /* 0x000000080c217224 */ /* 0x040fe400078e0221 */
[----:B------:R-:W-:Y:S01]  /*0fc0*/  @!P5 IMAD.IADD R29, R29, 0x1, -R12 ;  /* 0x000000011d1dd824 */ /* 0x000fe200078e0a0c */
[C---:B------:R-:W-:Y:S01]  /*0fd0*/  ISETP.GT.U32.AND P5, PT, R12.reuse, R39, PT ;  /* 0x000000270c00720c */ /* 0x040fe20003fa4070 */
[----:B------:R-:W-:Y:S01]  /*0fe0*/  IMAD.HI.U32 R8, R13, R35, RZ ;  /* 0x000000230d087227 */ /* 0x000fe200078e00ff */
[----:B------:R-:W-:-:S03]  /*0ff0*/  ISETP.GT.U32.AND P6, PT, R12, R23, PT ;  /* 0x000000170c00720c */ /* 0x000fc60003fc4070 */
[----:B------:R-:W-:-:S04]  /*1000*/  IMAD.HI.U32 R13, R13, R37, RZ ;  /* 0x000000250d0d7227 */ /* 0x000fc800078e00ff */
[----:B------:R-:W-:Y:S02]  /*1010*/  IMAD.MOV R8, RZ, RZ, -R8 ;  /* 0x000000ffff087224 */ /* 0x000fe400078e0a08 */
[--C-:B------:R-:W-:Y:S01]  /*1020*/  @!P3 IMAD.IADD R25, R25, 0x1, -R12.reuse ;  /* 0x000000011919b824 */ /* 0x100fe200078e0a0c */
[----:B------:R-:W-:Y:S01]  /*1030*/  ISETP.GT.U32.AND P3, PT, R12, R33, PT ;  /* 0x000000210c00720c */ /* 0x000fe20003f64070 */
[----:B------:R-:W-:Y:S01]  /*1040*/  @!P5 IMAD.IADD R39, R39, 0x1, -R12 ;  /* 0x000000012727d824 */ /* 0x000fe200078e0a0c */
[----:B------:R-:W-:Y:S01]  /*1050*/  ISETP.GE.AND P5, PT, R26, RZ, PT ;  /* 0x000000ff1a00720c */ /* 0x000fe20003fa6270 */
[----:B------:R-:W-:Y:S01]  /*1060*/  IMAD.MOV.U32 R26, RZ, RZ, R19 ;  /* 0x000000ffff1a7224 */ /* 0x000fe200078e0013 */
[----:B------:R-:W-:Y:S01]  /*1070*/  LOP3.LUT R19, R0, 0x7, RZ, 0xc0, !PT ;  /* 0x0000000700137812 */ /* 0x000fe200078ec0ff */
[----:B-1----:R-:W-:Y:S02]  /*1080*/  IMAD.MOV R11, RZ, RZ, -R9 ;  /* 0x000000ffff0b7224 */ /* 0x002fe400078e0a09 */
[----:B------:R-:W-:Y:S01]  /*1090*/  @!P0 IMAD.MOV R26, RZ, RZ, -R26 ;  /* 0x000000ffff1a8224 */ /* 0x000fe200078e0a1a */
[----:B------:R-:W-:Y:S01]  /*10a0*/  ISETP.GT.U32.AND P0, PT, R12, R29, PT ;  /* 0x0000001d0c00720c */ /* 0x000fe20003f04070 */
[----:B------:R-:W-:-:S02]  /*10b0*/  IMAD.MOV R13, RZ, RZ, -R13 ;  /* 0x000000ffff0d7224 */ /* 0x000fc400078e0a0d */
[--C-:B------:R-:W-:Y:S01]  /*10c0*/  @!P4 IMAD.IADD R27, R27, 0x1, -R12.reuse ;  /* 0x000000011b1bc824 */ /* 0x100fe200078e0a0c */
[----:B------:R-:W-:Y:S01]  /*10d0*/  ISETP.GE.AND P4, PT, R32, RZ, PT ;  /* 0x000000ff2000720c */ /* 0x000fe20003f86270 */
[C---:B------:R-:W-:Y:S02]  /*10e0*/  IMAD R35, R12.reuse, R8, R35 ;  /* 0x000000080c237224 */ /* 0x040fe400078e0223 */
[----:B------:R-:W-:Y:S02]  /*10f0*/  IMAD.MOV.U32 R8, RZ, RZ, R11 ;  /* 0x000000ffff087224 */ /* 0x000fe400078e000b */
[----:B------:R-:W-:Y:S02]  /*1100*/  IMAD R37, R12, R13, R37 ;  /* 0x0000000d0c257224 */ /* 0x000fe400078e0225 */
[----:B------:R-:W-:Y:S02]  /*1110*/  IMAD R11, R8, R45, RZ ;  /* 0x0000002d080b7224 */ /* 0x000fe400078e02ff */
[--C-:B------:R-:W-:Y:S01]  /*1120*/  @!P0 IMAD.IADD R29, R29, 0x1, -R12.reuse ;  /* 0x000000011d1d8824 */ /* 0x100fe200078e0a0c */
[C---:B------:R-:W-:Y:S01]  /*1130*/  ISETP.GT.U32.AND P0, PT, R12.reuse, R37, PT ;  /* 0x000000250c00720c */ /* 0x040fe20003f04070 */
[----:B------:R-:W-:Y:S01]  /*1140*/  @!P6 IMAD.IADD R23, R23, 0x1, -R12 ;  /* 0x000000011717e824 */ /* 0x000fe200078e0a0c */
[----:B------:R-:W-:Y:S01]  /*1150*/  ISETP.GT.U32.AND P6, PT, R12, R31, PT ;  /* 0x0000001f0c00720c */ /* 0x000fe20003fc4070 */
[----:B------:R-:W-:-:S02]  /*1160*/  IMAD.MOV.U32 R8, RZ, RZ, RZ ;  /* 0x000000ffff087224 */ /* 0x000fc400078e00ff */
[----:B------:R-:W-:Y:S01]  /*1170*/  @!P3 IMAD.IADD R33, R33, 0x1, -R12 ;  /* 0x000000012121b824 */ /* 0x000fe200078e0a0c */
[----:B------:R-:W-:Y:S01]  /*1180*/  ISETP.GE.AND P3, PT, R34, RZ, PT ;  /* 0x000000ff2200720c */ /* 0x000fe20003f66270 */
[----:B------:R-:W-:Y:S01]  /*1190*/  IMAD.HI.U32 R8, R9, R11, R8 ;  /* 0x0000000b09087227 */ /* 0x000fe200078e0008 */
[----:B------:R-:W-:-:S03]  /*11a0*/  SHF.R.U32.HI R9, RZ, 0x2, R0 ;  /* 0x00000002ff097819 */ /* 0x000fc60000011600 */
[----:B------:R-:W-:Y:S01]  /*11b0*/  @!P4 IMAD.MOV R23, RZ, RZ, -R23 ;  /* 0x000000ffff17c224 */ /* 0x000fe200078e0a17 */
[----:B------:R-:W-:Y:S01]  /*11c0*/  ISETP.GT.U32.AND P4, PT, R12, R33, PT ;  /* 0x000000210c00720c */ /* 0x000fe20003f84070 */
[----:B------:R-:W-:-:S04]  /*11d0*/  IMAD.HI.U32 R8, R8, R28, RZ ;  /* 0x0000001c08087227 */ /* 0x000fc800078e00ff */
[--C-:B------:R-:W-:Y:S02]  /*11e0*/  @!P0 IMAD.IADD R37, R37, 0x1, -R12.reuse ;  /* 0x0000000125258824 */ /* 0x100fe400078e0a0c */
[----:B------:R-:W-:Y:S01]  /*11f0*/  @!P6 IMAD.IADD R31, R31, 0x1, -R12 ;  /* 0x000000011f1fe824 */ /* 0x000fe200078e0a0c */
[C---:B------:R-:W-:Y:S01]  /*1200*/  ISETP.GT.U32.AND P6, PT, R12.reuse, R35, PT ;  /* 0x000000230c00720c */ /* 0x040fe20003fc4070 */
[----:B------:R-:W-:Y:S01]  /*1210*/  IMAD.MOV R8, RZ, RZ, -R8 ;  /* 0x000000ffff087224 */ /* 0x000fe200078e0a08 */
[C---:B------:R-:W-:Y:S01]  /*1220*/  ISETP.GT.U32.AND P0, PT, R12.reuse, R37, PT ;  /* 0x000000250c00720c */ /* 0x040fe20003f04070 */
[----:B------:R-:W-:Y:S01]  /*1230*/  @!P3 IMAD.MOV R25, RZ, RZ, -R25 ;  /* 0x000000ffff19b224 */ /* 0x000fe200078e0a19 */
[----:B------:R-:W-:Y:S01]  /*1240*/  ISETP.GT.U32.AND P3, PT, R12, R39, PT ;  /* 0x000000270c00720c */ /* 0x000fe20003f64070 */
[----:B------:R-:W-:Y:S02]  /*1250*/  IMAD R28, R45, R8, R28 ;  /* 0x000000082d1c7224 */ /* 0x000fe400078e021c */
[----:B------:R-:W-:-:S02]  /*1260*/  @!P4 IMAD.IADD R33, R33, 0x1, -R12 ;  /* 0x000000012121c824 */ /* 0x000fc400078e0a0c */
[----:B------:R-:W-:Y:S01]  /*1270*/  @!P5 IMAD.MOV R27, RZ, RZ, -R27 ;  /* 0x000000ffff1bd224 */ /* 0x000fe200078e0a1b */
[----:B------:R-:W-:Y:S01]  /*1280*/  ISETP.GT.U32.AND P4, PT, R45, R28, PT ;  /* 0x0000001c2d00720c */ /* 0x000fe20003f84070 */
[----:B------:R-:W-:Y:S02]  /*1290*/  IMAD.SHL.U32 R13, R0, 0x2, RZ ;  /* 0x00000002000d7824 */ /* 0x000fe400078e00ff */
[--C-:B------:R-:W-:Y:S01]  /*12a0*/  @!P6 IMAD.IADD R35, R35, 0x1, -R12.reuse ;  /* 0x000000012323e824 */ /* 0x100fe200078e0a0c */
[----:B------:R-:W-:Y:S01]  /*12b0*/  ISETP.GE.AND P6, PT, R36, RZ, PT ;  /* 0x000000ff2400720c */ /* 0x000fe20003fc6270 */
[--C-:B------:R-:W-:Y:S01]  /*12c0*/  @!P0 IMAD.IADD R37, R37, 0x1, -R12.reuse ;  /* 0x0000000125258824 */ /* 0x100fe200078e0a0c */
[----:B------:R-:W-:Y:S01]  /*12d0*/  ISETP.GE.AND P0, PT, R15, RZ, PT ;  /* 0x000000ff0f00720c */ /* 0x000fe20003f06270 */
[----:B------:R-:W-:Y:S01]  /*12e0*/  @!P2 IMAD.MOV R21, RZ, RZ, -R21 ;  /* 0x000000ffff15a224 */ /* 0x000fe200078e0a15 */
[C---:B------:R-:W-:Y:S01]  /*12f0*/  ISETP.GT.U32.AND P5, PT, R12.reuse, R35, PT ;  /* 0x000000230c00720c */ /* 0x040fe20003fa4070 */
[--C-:B------:R-:W-:Y:S01]  /*1300*/  @!P3 IMAD.IADD R39, R39, 0x1, -R12.reuse ;  /* 0x000000012727b824 */ /* 0x100fe200078e0a0c */
[----:B------:R-:W-:Y:S01]  /*1310*/  ISETP.GT.U32.AND P2, PT, R12, R31, PT ;  /* 0x0000001f0c00720c */ /* 0x000fe20003f44070 */
[----:B------:R-:W-:Y:S01]  /*1320*/  IMAD.SHL.U32 R32, R19, 0x10, RZ ;  /* 0x0000001013207824 */ /* 0x000fe200078e00ff */
[----:B------:R-:W-:Y:S01]  /*1330*/  LOP3.LUT R8, R13, 0x10, RZ, 0xc0, !PT ;  /* 0x000000100d087812 */ /* 0x000fe200078ec0ff */
[----:B------:R-:W-:Y:S01]  /*1340*/  @!P4 IMAD.IADD R28, R28, 0x1, -R45 ;  /* 0x000000011c1cc824 */ /* 0x000fe200078e0a2d */
[----:B------:R-:W-:Y:S01]  /*1350*/  ISETP.GE.AND P3, PT, R40, RZ, PT ;  /* 0x000000ff2800720c */ /* 0x000fe20003f66270 */
[----:B------:R-:W-:Y:S01]  /*1360*/  @!P1 IMAD.MOV R39, RZ, RZ, -R39 ;  /* 0x000000ffff279224 */ /* 0x000fe200078e0a27 */
[----:B------:R-:W-:Y:S01]  /*1370*/  LOP3.LUT R41, R8, 0x20, R9, 0xf8, !PT ;  /* 0x0000002008297812 */ /* 0x000fe200078ef809 */
[----:B------:R-:W-:Y:S01]  /*1380*/  IMAD.SHL.U32 R9, R0, 0x8, RZ ;  /* 0x0000000800097824 */ /* 0x000fe200078e00ff */
[----:B------:R-:W-:Y:S01]  /*1390*/  ISETP.GT.U32.AND P4, PT, R45, R28, PT ;  /* 0x0000001c2d00720c */ /* 0x000fe20003f84070 */
[----:B------:R-:W-:Y:S01]  /*13a0*/  @!P0 IMAD.MOV R37, RZ, RZ, -R37 ;  /* 0x000000ffff258224 */ /* 0x000fe200078e0a25 */
[----:B------:R-:W-:Y:S01]  /*13b0*/  ISETP.GE.AND P1, PT, R2, RZ, PT ;  /* 0x000000ff0200720c */ /* 0x000fe20003f26270 */
[--C-:B------:R-:W-:Y:S01]  /*13c0*/  @!P5 IMAD.IADD R35, R35, 0x1, -R12.reuse ;  /* 0x000000012323d824 */ /* 0x100fe200078e0a0c */
[----:B------:R-:W-:Y:S01]  /*13d0*/  ISETP.NE.AND P0, PT, RZ, c[0x0][0x178], PT ;  /* 0x00005e00ff007a0c */ /* 0x000fe20003f05270 */
[----:B------:R-:W-:Y:S01]  /*13e0*/  IMAD.SHL.U32 R8, R0, 0x20, RZ ;  /* 0x0000002000087824 */ /* 0x000fe200078e00ff */
[----:B------:R-:W-:Y:S01]  /*13f0*/  ISETP.GE.AND P5, PT, R20, RZ, PT ;  /* 0x000000ff1400720c */ /* 0x000fe20003fa6270 */
[----:B------:R-:W-:Y:S01]  /*1400*/  @!P2 IMAD.IADD R31, R31, 0x1, -R12 ;  /* 0x000000011f1fa824 */ /* 0x000fe200078e0a0c */
[----:B------:R-:W-:Y:S01]  /*1410*/  LOP3.LUT R20, R9, 0x30, RZ, 0xc0, !PT ;  /* 0x0000003009147812 */ /* 0x000fe200078ec0ff */
[----:B------:R-:W-:Y:S01]  /*1420*/  @!P6 IMAD.MOV R29, RZ, RZ, -R29 ;  /* 0x000000ffff1de224 */ /* 0x000fe200078e0a1d */
[----:B------:R-:W-:Y:S01]  /*1430*/  ISETP.GE.AND P2, PT, R38, RZ, PT ;  /* 0x000000ff2600720c */ /* 0x000fe20003f46270 */
[----:B------:R-:W-:Y:S01]  /*1440*/  @!P3 IMAD.MOV R33, RZ, RZ, -R33 ;  /* 0x000000ffff21b224 */ /* 0x000fe200078e0a21 */
[----:B------:R-:W-:Y:S01]  /*1450*/  LOP3.LUT R30, R8, 0xc00, RZ, 0xc0, !PT ;  /* 0x00000c00081e7812 */ /* 0x000fe200078ec0ff */
[C---:B------:R-:W-:Y:S01]  /*1460*/  IMAD R20, R19.reuse, 0x40, R20 ;  /* 0x0000004013147824 */ /* 0x040fe200078e0214 */
[----:B------:R-:W-:Y:S01]  /*1470*/  LOP3.LUT R15, RZ, c[0x0][0x17c], RZ, 0x33, !PT ;  /* 0x00005f00ff0f7a12 */ /* 0x000fe200078e33ff */
[----:B------:R-:W-:Y:S01]  /*1480*/  @!P4 IMAD.IADD R28, R28, 0x1, -R45 ;  /* 0x000000011c1cc824 */ /* 0x000fe200078e0a2d */
[----:B------:R-:W-:Y:S01]  /*1490*/  ISETP.NE.AND P4, PT, RZ, c[0x0][0x17c], PT ;  /* 0x00005f00ff007a0c */ /* 0x000fe20003f85270 */
[----:B------:R-:W-:Y:S01]  /*14a0*/  IMAD R30, R19, 0x80, R30 ;  /* 0x00000080131e7824 */ /* 0x000fe200078e021e */
[--C-:B------:R-:W-:Y:S01]  /*14b0*/  LOP3.LUT R11, R18, 0x1fe, R13.reuse, 0x78, !PT ;  /* 0x000001fe120b7812 */ /* 0x100fe200078e780d */
[----:B------:R-:W-:Y:S01]  /*14c0*/  @!P1 IMAD.MOV R28, RZ, RZ, -R28 ;  /* 0x000000ffff1c9224 */ /* 0x000fe200078e0a1c */
[----:B------:R-:W-:Y:S01]  /*14d0*/  LOP3.LUT R43, R32, 0x30, R13, 0x78, !PT ;  /* 0x00000030202b7812 */ /* 0x000fe200078e780d */
[----:B------:R-:W-:Y:S01]  /*14e0*/  @!P5 IMAD.MOV R35, RZ, RZ, -R35 ;  /* 0x000000ffff23d224 */ /* 0x000fe200078e0a23 */
[----:B------:R-:W-:Y:S01]  /*14f0*/  LOP3.LUT R20, R20, R41, RZ, 0x3c, !PT ;  /* 0x0000002914147212 */ /* 0x000fe200078e3cff */
[----:B------:R-:W-:Y:S01]  /*1500*/  @!P2 IMAD.MOV R31, RZ, RZ, -R31 ;  /* 0x000000ffff1fa224 */ /* 0x000fe200078e0a1f */
[----:B------:R-:W-:Y:S01]  /*1510*/  LOP3.LUT R13, R8, 0x200, RZ, 0xc0, !PT ;  /* 0x00000200080d7812 */ /* 0x000fe200078ec0ff */
[----:B------:R-:W-:Y:S01]  /*1520*/  IMAD.IADD R12, R30, 0x1, R43 ;  /* 0x000000011e0c7824 */ /* 0x000fe200078e022b */
[----:B------:R-:W-:-:S02]  /*1530*/  SEL R18, R15, R14, !P4 ;  /* 0x0000000e0f127207 */ /* 0x000fc40006000000 */
[----:B------:R-:W-:Y:S01]  /*1540*/  SEL R19, R15, R17, !P4 ;  /* 0x000000110f137207 */ /* 0x000fe20006000000 */
[----:B------:R-:W-:Y:S01]  /*1550*/  IMAD.IADD R13, R13, 0x1, R20 ;  /* 0x000000010d0d7824 */ /* 0x000fe200078e0214 */
[----:B------:R-:W-:Y:S01]  /*1560*/  @!P0 LOP3.LUT R28, RZ, c[0x0][0x178], RZ, 0x33, !PT ;  /* 0x00005e00ff1c8a12 */ /* 0x000fe200078e33ff */
[----:B------:R-:W-:Y:S01]  /*1570*/  IMAD R18, R18, c[0x0][0x190], RZ ;  /* 0x0000640012127a24 */ /* 0x000fe200078e02ff */
[----:B------:R-:W-:Y:S01]  /*1580*/  SEL R22, R15, R22, !P4 ;  /* 0x000000160f167207 */ /* 0x000fe20006000000 */
[----:B------:R-:W-:Y:S01]  /*1590*/  IMAD R19, R19, c[0x0][0x190], RZ ;  /* 0x0000640013137a24 */ /* 0x000fe200078e02ff */
[C---:B------:R-:W-:Y:S01]  /*15a0*/  SEL R26, R15.reuse, R26, !P4 ;  /* 0x0000001a0f1a7207 */ /* 0x040fe20006000000 */
        /* <DEDUP_REMOVED lines=9> */
[----:B------:R-:W-:Y:S01]  /*1640*/  SEL R25, R15, R25, !P4 ;  /* 0x000000190f197207 */ /* 0x000fe20006000000 */
        /* <DEDUP_REMOVED lines=15> */
[----:B------:R-:W-:Y:S01]  /*1740*/  LEA R90, P2, R28, c[0x0][0x160], 0x1 ;  /* 0x000058001c5a7a11 */ /* 0x000fe200078408ff */
[----:B------:R-:W-:Y:S01]  /*1750*/  IMAD R44, R37, c[0x0][0x190], RZ ;  /* 0x00006400252c7a24 */ /* 0x000fe200078e02ff */
[----:B------:R-:W-:Y:S01]  /*1760*/  LEA R88, P3, R18, c[0x0][0x168], 0x1 ;  /* 0x00005a0012587a11 */ /* 0x000fe200078608ff */
[----:B------:R-:W-:Y:S01]  /*1770*/  IMAD R45, R39, c[0x0][0x190], RZ ;  /* 0x00006400272d7a24 */ /* 0x000fe200078e02ff */
[----:B------:R-:W-:-:S02]  /*1780*/  LEA R86, P4, R19, c[0x0][0x168], 0x1 ;  /* 0x00005a0013567a11 */ /* 0x000fc400078808ff */
[----:B------:R-:W-:Y:S02]  /*1790*/  LEA R66, P6, R22, c[0x0][0x168], 0x1 ;  /* 0x00005a0016427a11 */ /* 0x000fe400078c08ff */
[----:B------:R-:W-:Y:S02]  /*17a0*/  LEA R62, P1, R26, c[0x0][0x168], 0x1 ;  /* 0x00005a001a3e7a11 */ /* 0x000fe400078208ff */
[----:B------:R-:W-:Y:S02]  /*17b0*/  LEA.HI.X.SX32 R91, R28, c[0x0][0x164], 0x1, P2 ;  /* 0x000059001c5b7a11 */ /* 0x000fe400010f0eff */
[----:B------:R-:W-:Y:S02]  /*17c0*/  LEA.HI.X.SX32 R89, R18, c[0x0][0x16c], 0x1, P3 ;  /* 0x00005b0012597a11 */ /* 0x000fe400018f0eff */
[----:B------:R-:W-:Y:S02]  /*17d0*/  LEA.HI.X.SX32 R87, R19, c[0x0][0x16c], 0x1, P4 ;  /* 0x00005b0013577a11 */ /* 0x000fe400020f0eff */
[----:B------:R-:W-:-:S02]  /*17e0*/  LEA R68, P5, R20, c[0x0][0x168], 0x1 ;  /* 0x00005a0014447a11 */ /* 0x000fc400078a08ff */
[----:B------:R-:W-:Y:S02]  /*17f0*/  LEA R64, P0, R24, c[0x0][0x168], 0x1 ;  /* 0x00005a0018407a11 */ /* 0x000fe400078008ff */
[----:B------:R-:W-:Y:S02]  /*1800*/  LEA R60, P2, R21, c[0x0][0x168], 0x1 ;  /* 0x00005a00153c7a11 */ /* 0x000fe400078408ff */
[----:B------:R-:W-:Y:S02]  /*1810*/  LEA R40, P3, R23, c[0x0][0x168], 0x1 ;  /* 0x00005a0017287a11 */ /* 0x000fe400078608ff */
[----:B------:R-:W-:Y:S02]  /*1820*/  LEA R34, P4, R25, c[0x0][0x168], 0x1 ;  /* 0x00005a0019227a11 */ /* 0x000fe400078808ff */
[----:B------:R-:W-:Y:S02]  /*1830*/  LEA.HI.X.SX32 R67, R22, c[0x0][0x16c], 0x1, P6 ;  /* 0x00005b0016437a11 */ /* 0x000fe400030f0eff */
[----:B------:R-:W-:-:S02]  /*1840*/  LEA.HI.X.SX32 R63, R26, c[0x0][0x16c], 0x1, P1 ;  /* 0x00005b001a3f7a11 */ /* 0x000fc400008f0eff */
[C---:B------:R-:W-:Y:S02]  /*1850*/  LOP3.LUT R14, R7.reuse, 0x8, RZ, 0xfc, !PT ;  /* 0x00000008070e7812 */ /* 0x040fe400078efcff */
[C---:B------:R-:W-:Y:S02]  /*1860*/  LOP3.LUT R15, R7.reuse, 0x10, RZ, 0xfc, !PT ;  /* 0x00000010070f7812 */ /* 0x040fe400078efcff */
[C---:B------:R-:W-:Y:S01]  /*1870*/  LOP3.LUT R16, R7.reuse, 0x20, RZ, 0xfc, !PT ;  /* 0x0000002007107812 */ /* 0x040fe200078efcff */
[----:B------:R-:W-:Y:S01]  /*1880*/  IMAD R81, R14, c[0x0][0x188], RZ ;  /* 0x000062000e517a24 */ /* 0x000fe200078e02ff */
[----:B------:R-:W-:Y:S01]  /*1890*/  LOP3.LUT R17, R7, 0x28, RZ, 0xfc, !PT ;  /* 0x0000002807117812 */ /* 0x000fe200078efcff */
[----:B------:R-:W-:Y:S01]  /*18a0*/  IMAD R80, R15, c[0x0][0x188], RZ ;  /* 0x000062000f507a24 */ /* 0x000fe200078e02ff */
[----:B------:R-:W-:Y:S01]  /*18b0*/  LEA.HI.X.SX32 R69, R20, c[0x0][0x16c], 0x1, P5 ;  /* 0x00005b0014457a11 */ /* 0x000fe200028f0eff */
[----:B------:R-:W-:Y:S01]  /*18c0*/  IMAD R79, R16, c[0x0][0x188], RZ ;  /* 0x00006200104f7a24 */ /* 0x000fe200078e02ff */
[----:B------:R-:W-:Y:S01]  /*18d0*/  LEA R30, P6, R29, c[0x0][0x168], 0x1 ;  /* 0x00005a001d1e7a11 */ /* 0x000fe200078c08ff */
[----:B------:R-:W-:Y:S01]  /*18e0*/  IMAD R78, R17, c[0x0][0x188], RZ ;  /* 0x00006200114e7a24 */ /* 0x000fe200078e02ff */
[----:B------:R-:W-:-:S02]  /*18f0*/  LEA.HI.X.SX32 R65, R24, c[0x0][0x16c], 0x1, P0 ;  /* 0x00005b0018417a11 */ /* 0x000fc400000f0eff */
[----:B------:R-:W-:Y:S02]  /*1900*/  LEA R26, P1, R42, c[0x0][0x168], 0x1 ;  /* 0x00005a002a1a7a11 */ /* 0x000fe400078208ff */
[----:B------:R-:W-:Y:S02]  /*1910*/  LEA.HI.X.SX32 R61, R21, c[0x0][0x16c], 0x1, P2 ;  /* 0x00005b00153d7a11 */ /* 0x000fe400010f0eff */
[----:B------:R-:W-:Y:S02]  /*1920*/  LEA.HI.X.SX32 R41, R23, c[0x0][0x16c], 0x1, P3 ;  /* 0x00005b0017297a11 */ /* 0x000fe400018f0eff */
[----:B------:R-:W-:Y:S02]  /*1930*/  LEA.HI.X.SX32 R35, R25, c[0x0][0x16c], 0x1, P4 ;  /* 0x00005b0019237a11 */ /* 0x000fe400020f0eff */
[----:B------:R-:W-:Y:S02]  /*1940*/  LEA R32, P5, R36, c[0x0][0x168], 0x1 ;  /* 0x00005a0024207a11 */ /* 0x000fe400078a08ff */
[----:B------:R-:W-:-:S02]  /*1950*/  LEA R28, P0, R38, c[0x0][0x168], 0x1 ;  /* 0x00005a00261c7a11 */ /* 0x000fc400078008ff */
[----:B------:R-:W-:Y:S02]  /*1960*/  LEA R27, P2, R46, c[0x0][0x168], 0x1 ;  /* 0x00005a002e1b7a11 */ /* 0x000fe400078408ff */
[----:B------:R-:W-:Y:S02]  /*1970*/  LEA R43, P3, R44, c[0x0][0x168], 0x1 ;  /* 0x00005a002c2b7a11 */ /* 0x000fe400078608ff */
[----:B------:R-:W-:Y:S02]  /*1980*/  LEA R39, P4, R45, c[0x0][0x168], 0x1 ;  /* 0x00005a002d277a11 */ /* 0x000fe400078808ff */
[----:B------:R-:W-:Y:S02]  /*1990*/  LEA.HI.X.SX32 R31, R29, c[0x0][0x16c], 0x1, P6 ;  /* 0x00005b001d1f7a11 */ /* 0x000fe400030f0eff */
[----:B------:R-:W-:Y:S02]  /*19a0*/  LEA.HI.X.SX32 R37, R42, c[0x0][0x16c], 0x1, P1 ;  /* 0x00005b002a257a11 */ /* 0x000fe400008f0eff */
[----:B------:R-:W-:-:S02]  /*19b0*/  LOP3.LUT R82, R11, 0x40, RZ, 0x3c, !PT ;  /* 0x000000400b527812 */ /* 0x000fc400078e3cff */
[----:B------:R-:W-:Y:S02]  /*19c0*/  LOP3.LUT R83, R12, 0x40, RZ, 0x3c, !PT ;  /* 0x000000400c537812 */ /* 0x000fe400078e3cff */
[----:B------:R-:W-:Y:S02]  /*19d0*/  LEA.HI.X.SX32 R33, R36, c[0x0][0x16c], 0x1, P5 ;  /* 0x00005b0024217a11 */ /* 0x000fe400028f0eff */
[----:B------:R-:W-:Y:S02]  /*19e0*/  LEA.HI.X.SX32 R29, R38, c[0x0][0x16c], 0x1, P0 ;  /* 0x00005b00261d7a11 */ /* 0x000fe400000f0eff */
[----:B------:R-:W-:Y:S02]  /*19f0*/  LEA.HI.X.SX32 R46, R46, c[0x0][0x16c], 0x1, P2 ;  /* 0x00005b002e2e7a11 */ /* 0x000fe400010f0eff */
[----:B------:R-:W-:Y:S02]  /*1a00*/  LEA.HI.X.SX32 R44, R44, c[0x0][0x16c], 0x1, P3 ;  /* 0x00005b002c2c7a11 */ /* 0x000fe400018f0eff */
[----:B------:R-:W-:-:S02]  /*1a10*/  LEA.HI.X.SX32 R42, R45, c[0x0][0x16c], 0x1, P4 ;  /* 0x00005b002d2a7a11 */ /* 0x000fc400020f0eff */
.L_x_1:
[----:B------:R-:W-:Y:S02]  /*1a20*/  ISETP.GE.AND P1, PT, R14, UR4, PT ;  /* 0x000000040e007c0c */ /* 0x000fe4000bf26270 */
[----:B------:R-:W-:Y:S01]  /*1a30*/  ISETP.GE.AND P0, PT, R7, UR4, PT ;  /* 0x0000000407007c0c */ /* 0x000fe2000bf06270 */
[----:B------:R-:W-:Y:S01]  /*1a40*/  IMAD.WIDE R20, R81, 0x2, R90 ;  /* 0x0000000251147825 */ /* 0x000fe200078e025a */
[----:B------:R-:W-:-:S02]  /*1a50*/  PRMT R36, RZ, 0x7610, R36 ;  /* 0x00007610ff247816 */ /* 0x000fc40000000024 */
[----:B------:R-:W-:Y:S01]  /*1a60*/  PRMT R100, RZ, 0x7610, R100 ;  /* 0x00007610ff647816 */ /* 0x000fe20000000064 */
[----:B------:R-:W-:-:S06]  /*1a70*/  IMAD.WIDE R24, R74, 0x2, R90 ;  /* 0x000000024a187825 */ /* 0x000fcc00078e025a */
[----:B------:R0:W2:Y:S01]  /*1a80*/  @!P1 LDG.E.U16 R36, [R20.64] ;  /* 0x0000000614249981 */ /* 0x0000a2000c1e1500 */
[----:B------:R-:W-:-:S03]  /*1a90*/  ISETP.GE.AND P1, PT, R4, UR4, PT ;  /* 0x0000000404007c0c */ /* 0x000fc6000bf26270 */
[----:B------:R1:W3:Y:S01]  /*1aa0*/  @!P0 LDG.E.U16 R100, [R24.64] ;  /* 0x0000000618648981 */ /* 0x0002e2000c1e1500 */
[----:B------:R-:W-:Y:S01]  /*1ab0*/  ISETP.GE.AND P0, PT, R15, UR4, PT ;  /* 0x000000040f007c0c */ /* 0x000fe2000bf06270 */
[----:B------:R-:W-:Y:S01]  /*1ac0*/  IMAD.WIDE R18, R73, 0x2, R90 ;  /* 0x0000000249127825 */ /* 0x000fe200078e025a */
[----:B------:R-:W-:Y:S02]  /*1ad0*/  PRMT R98, RZ, 0x7610, R98 ;  /* 0x00007610ff627816 */ /* 0x000fe40000000062 */
[----:B------:R-:W-:Y:S01]  /*1ae0*/  PRMT R38, RZ, 0x7610, R38 ;  /* 0x00007610ff267816 */ /* 0x000fe20000000026 */
[----:B------:R-:W-:-:S04]  /*1af0*/  IMAD.WIDE R22, R80, 0x2, R90 ;  /* 0x0000000250167825 */ /* 0x000fc800078e025a */
[----:B------:R4:W5:Y:S01]  /*1b00*/  @!P1 LDG.E.U16 R98, [R18.64] ;  /* 0x0000000612629981 */ /* 0x000962000c1e1500 */
[----:B------:R-:W-:-:S03]  /*1b10*/  ISETP.GE.AND P1, PT, R17, UR4, PT ;  /* 0x0000000411007c0c */ /* 0x000fc6000bf26270 */
[----:B------:R4:W5:Y:S01]  /*1b20*/  @!P0 LDG.E.U16 R38, [R22.64] ;  /* 0x0000000616268981 */ /* 0x000962000c1e1500 */
[----:B------:R-:W-:Y:S01]  /*1b30*/  ISETP.GE.AND P0, PT, R16, UR4, PT ;  /* 0x0000000410007c0c */ /* 0x000fe2000bf06270 */
[----:B0-----:R-:W-:Y:S01]  /*1b40*/  IMAD.WIDE R20, R78, 0x2, R90 ;  /* 0x000000024e147825 */ /* 0x001fe200078e025a */
[----:B------:R-:W-:Y:S02]  /*1b50*/  PRMT R94, RZ, 0x7610, R94 ;  /* 0x00007610ff5e7816 */ /* 0x000fe4000000005e */
[----:B------:R-:W-:Y:S01]  /*1b60*/  PRMT R96, RZ, 0x7610, R96 ;  /* 0x00007610ff607816 */ /* 0x000fe20000000060 */
[----:B-1----:R-:W-:-:S04]  /*1b70*/  IMAD.WIDE R24, R79, 0x2, R90 ;  /* 0x000000024f187825 */ /* 0x002fc800078e025a */
[----:B------:R0:W5:Y:S04]  /*1b80*/  @!P1 LDG.E.U16 R94, [R20.64] ;  /* 0x00000006145e9981 */ /* 0x000168000c1e1500 */
[----:B------:R1:W5:Y:S01]  /*1b90*/  @!P0 LDG.E.U16 R96, [R24.64] ;  /* 0x0000000618608981 */ /* 0x000362000c1e1500 */
[----:B------:R-:W-:Y:S02]  /*1ba0*/  ISETP.GE.AND P0, PT, R70, UR4, PT ;  /* 0x0000000446007c0c */ /* 0x000fe4000bf06270 */
[----:B------:R-:W-:Y:S01]  /*1bb0*/  ISETP.GE.AND P1, PT, R5, UR4, PT ;  /* 0x0000000405007c0c */ /* 0x000fe2000bf26270 */
[----:B----4-:R-:W-:Y:S01]  /*1bc0*/  IMAD.WIDE R22, R77, 0x2, R90 ;  /* 0x000000024d167825 */ /* 0x010fe200078e025a */
[----:B------:R-:W-:Y:S02]  /*1bd0*/  PRMT R58, RZ, 0x7610, R58 ;  /* 0x00007610ff3a7816 */ /* 0x000fe4000000003a */
[----:B------:R-:W-:Y:S01]  /*1be0*/  PRMT R56, RZ, 0x7610, R56 ;  /* 0x00007610ff387816 */ /* 0x000fe20000000038 */
[----:B------:R-:W-:-:S06]  /*1bf0*/  IMAD.WIDE R18, R72, 0x2, R90 ;  /* 0x0000000248127825 */ /* 0x000fcc00078e025a */
[----:B------:R4:W5:Y:S04]  /*1c00*/  @!P0 LDG.E.U16 R58, [R22.64] ;  /* 0x00000006163a8981 */ /* 0x000968000c1e1500 */
[----:B------:R0:W5:Y:S04]  /*1c10*/  @!P1 LDG.E.U16 R56, [R18.64] ;  /* 0x0000000612389981 */ /* 0x000168000c1e1500 */
[----:B------:R-:W-:Y:S01]  /*1c20*/  BAR.SYNC.DEFER_BLOCKING 0x0 ;  /* 0x0000000000007b1d */ /* 0x000fe20000010000 */
[----:B------:R-:W-:Y:S01]  /*1c30*/  ISETP.GE.AND P0, PT, R6, UR4, PT ;  /* 0x0000000406007c0c */ /* 0x000fe2000bf06270 */
[----:B0-----:R-:W-:-:S02]  /*1c40*/  IMAD.MOV.U32 R18, RZ, RZ, R39 ;  /* 0x000000ffff127224 */ /* 0x001fc400078e0027 */
[--C-:B------:R-:W-:Y:S01]  /*1c50*/  IMAD.MOV.U32 R19, RZ, RZ, R42.reuse ;  /* 0x000000ffff137224 */ /* 0x100fe200078e002a */
[----:B------:R-:W-:-:S03]  /*1c60*/  PRMT R42, RZ, 0x7610, R42 ;  /* 0x00007610ff2a7816 */ /* 0x000fc6000000002a */
[----:B------:R-:W-:Y:S01]  /*1c70*/  IMAD.WIDE R20, R71, 0x2, R18 ;  /* 0x0000000247147825 */ /* 0x000fe200078e0212 */
[----:B------:R-:W-:-:S05]  /*1c80*/  PRMT R45, RZ, 0x7610, R45 ;  /* 0x00007610ff2d7816 */ /* 0x000fca000000002d */
[----:B------:R0:W5:Y:S02]  /*1c90*/  @!P0 LDG.E.U16 R42, [R20.64] ;  /* 0x00000006142a8981 */ /* 0x000164000c1e1500 */
[----:B0-----:R-:W-:Y:S02]  /*1ca0*/  IMAD.MOV.U32 R20, RZ, RZ, R43 ;  /* 0x000000ffff147224 */ /* 0x001fe400078e002b */
[----:B------:R-:W-:-:S04]  /*1cb0*/  IMAD.MOV.U32 R21, RZ, RZ, R44 ;  /* 0x000000ffff157224 */ /* 0x000fc800078e002c */
[----:B----4-:R-:W-:Y:S01]  /*1cc0*/  IMAD.WIDE R22, R71, 0x2, R20 ;  /* 0x0000000247167825 */ /* 0x010fe200078e0214 */
[----:B------:R-:W-:-:S04]  /*1cd0*/  PRMT R44, RZ, 0x7610, R44 ;  /* 0x00007610ff2c7816 */ /* 0x000fc8000000002c */
[----:B------:R0:W4:Y:S02]  /*1ce0*/  @!P0 LDG.E.U16 R45, [R22.64] ;  /* 0x00000006162d8981 */ /* 0x000124000c1e1500 */
[----:B0-----:R-:W-:Y:S02]  /*1cf0*/  IMAD.MOV.U32 R22, RZ, RZ, R27 ;  /* 0x000000ffff167224 */ /* 0x001fe400078e001b */
[----:B------:R-:W-:-:S04]  /*1d00*/  IMAD.MOV.U32 R23, RZ, RZ, R46 ;  /* 0x000000ffff177224 */ /* 0x000fc800078e002e */
[----:B-1----:R-:W-:Y:S01]  /*1d10*/  IMAD.WIDE R24, R71, 0x2, R22 ;  /* 0x0000000247187825 */ /* 0x002fe200078e0216 */
[----:B------:R-:W-:-:S04]  /*1d20*/  PRMT R47, RZ, 0x7610, R47 ;  /* 0x00007610ff2f7816 */ /* 0x000fc8000000002f */
[----:B------:R0:W4:Y:S02]  /*1d30*/  @!P0 LDG.E.U16 R44, [R24.64] ;  /* 0x00000006182c8981 */ /* 0x000124000c1e1500 */
[----:B0-----:R-:W-:Y:S02]  /*1d40*/  IMAD.MOV.U32 R24, RZ, RZ, R26 ;  /* 0x000000ffff187224 */ /* 0x001fe400078e001a */
[----:B------:R-:W-:-:S04]  /*1d50*/  IMAD.MOV.U32 R25, RZ, RZ, R37 ;  /* 0x000000ffff197224 */ /* 0x000fc800078e0025 */
[----:B------:R-:W-:Y:S01]  /*1d60*/  IMAD.WIDE R26, R71, 0x2, R24 ;  /* 0x00000002471a7825 */ /* 0x000fe200078e0218 */
        /* <DEDUP_REMOVED lines=19> */
[----:B------:R-:W-:-:S05]  /*1ea0*/  IMAD.WIDE R34, R71, 0x2, R32 ;  /* 0x0000000247227825 */ /* 0x000fca00078e0220 */
[----:B------:R0:W4:Y:S01]  /*1eb0*/  @!P0 LDG.E.U16 R93, [R34.64] ;  /* 0x00000006225d8981 */ /* 0x000122000c1e1500 */
[----:B------:R-:W-:Y:S01]  /*1ec0*/  PRMT R95, RZ, 0x7610, R95 ;  /* 0x00007610ff5f7816 */ /* 0x000fe2000000005f */
[----:B0-----:R-:W-:Y:S02]  /*1ed0*/  IMAD.MOV.U32 R34, RZ, RZ, R40 ;  /* 0x000000ffff227224 */ /* 0x001fe400078e0028 */
[----:B------:R-:W-:Y:S01]  /*1ee0*/  IMAD.MOV.U32 R35, RZ, RZ, R41 ;  /* 0x000000ffff237224 */ /* 0x000fe200078e0029 */
[----:B------:R-:W-:Y:S01]  /*1ef0*/  PRMT R97, RZ, 0x7610, R97 ;  /* 0x00007610ff617816 */ /* 0x000fe20000000061 */
[C---:B------:R-:W-:Y:S01]  /*1f00*/  IMAD.WIDE R40, R71.reuse, 0x2, R62 ;  /* 0x0000000247287825 */ /* 0x040fe200078e023e */
[----:B------:R-:W-:Y:S02]  /*1f10*/  PRMT R99, RZ, 0x7610, R99 ;  /* 0x00007610ff637816 */ /* 0x000fe40000000063 */
[----:B------:R-:W-:Y:S01]  /*1f20*/  PRMT R101, RZ, 0x7610, R101 ;  /* 0x00007610ff657816 */ /* 0x000fe20000000065 */
[----:B--2---:R0:W-:Y:S04]  /*1f30*/  STS.U16 [R11+0x2200], R36 ;  /* 0x002200240b007388 */ /* 0x0041e80000000400 */
[----:B---3--:R1:W-:Y:S01]  /*1f40*/  STS.U16 [R11+0x2000], R100 ;  /* 0x002000640b007388 */ /* 0x0083e20000000400 */
[----:B0-----:R-:W-:Y:S01]  /*1f50*/  IMAD.WIDE R36, R71, 0x2, R34 ;  /* 0x0000000247247825 */ /* 0x001fe200078e0222 */
[----:B-1----:R-:W-:-:S02]  /*1f60*/  PRMT R100, RZ, 0x7610, R100 ;  /* 0x00007610ff647816 */ /* 0x002fc40000000064 */
[----:B-----5:R0:W-:Y:S04]  /*1f70*/  STS.U16 [R11+0x2400], R38 ;  /* 0x002400260b007388 */ /* 0x0201e80000000400 */
[----:B------:R1:W-:Y:S04]  /*1f80*/  STS.U16 [R11+0x2600], R98 ;  /* 0x002600620b007388 */ /* 0x0003e80000000400 */
[----:B------:R2:W3:Y:S01]  /*1f90*/  @!P0 LDG.E.U16 R100, [R36.64] ;  /* 0x0000000624648981 */ /* 0x0004e2000c1e1500 */
[----:B0-----:R-:W-:-:S03]  /*1fa0*/  IMAD.WIDE R38, R71, 0x2, R60 ;  /* 0x0000000247267825 */ /* 0x001fc600078e023c */
[----:B------:R0:W-:Y:S01]  /*1fb0*/  STS.U16 [R11+0x2a00], R94 ;  /* 0x002a005e0b007388 */ /* 0x0001e20000000400 */
[----:B-1----:R-:W-:-:S03]  /*1fc0*/  PRMT R98, RZ, 0x7610, R98 ;  /* 0x00007610ff627816 */ /* 0x002fc60000000062 */
[----:B------:R1:W5:Y:S01]  /*1fd0*/  @!P0 LDG.E.U16 R95, [R38.64] ;  /* 0x00000006265f8981 */ /* 0x000362000c1e1500 */
[----:B--2---:R-:W-:-:S03]  /*1fe0*/  IMAD.WIDE R36, R71, 0x2, R64 ;  /* 0x0000000247247825 */ /* 0x004fc600078e0240 */
[----:B------:R2:W-:Y:S01]  /*1ff0*/  STS.U16 [R11+0x2800], R96 ;  /* 0x002800600b007388 */ /* 0x0005e20000000400 */
[----:B0-----:R-:W-:-:S03]  /*2000*/  PRMT R94, RZ, 0x7610, R94 ;  /* 0x00007610ff5e7816 */ /* 0x001fc6000000005e */
[----:B------:R0:W5:Y:S01]  /*2010*/  @!P0 LDG.E.U16 R97, [R36.64] ;  /* 0x0000000624618981 */ /* 0x000162000c1e1500 */
[----:B-1----:R-:W-:-:S03]  /*2020*/  IMAD.WIDE R38, R71, 0x2, R66 ;  /* 0x0000000247267825 */ /* 0x002fc600078e0242 */
[----:B------:R1:W5:Y:S01]  /*2030*/  @!P0 LDG.E.U16 R98, [R40.64] ;  /* 0x0000000628628981 */ /* 0x000362000c1e1500 */
[----:B--2---:R-:W-:-:S03]  /*2040*/  PRMT R96, RZ, 0x7610, R96 ;  /* 0x00007610ff607816 */ /* 0x004fc60000000060 */
[----:B------:R2:W5:Y:S01]  /*2050*/  @!P0 LDG.E.U16 R94, [R38.64] ;  /* 0x00000006265e8981 */ /* 0x000562000c1e1500 */
[----:B0-----:R-:W-:-:S04]  /*2060*/  IMAD.WIDE R36, R71, 0x2, R86 ;  /* 0x0000000247247825 */ /* 0x001fc800078e0256 */
[C---:B-1----:R-:W-:Y:S01]  /*2070*/  IMAD.WIDE R40, R71.reuse, 0x2, R68 ;  /* 0x0000000247287825 */ /* 0x042fe200078e0244 */
[----:B------:R-:W5:Y:S03]  /*2080*/  @!P0 LDG.E.U16 R96, [R36.64] ;  /* 0x0000000624608981 */ /* 0x000f66000c1e1500 */
[----:B--2---:R-:W-:Y:S01]  /*2090*/  IMAD.WIDE R38, R71, 0x2, R88 ;  /* 0x0000000247267825 */ /* 0x004fe200078e0258 */
[----:B------:R-:W2:Y:S04]  /*20a0*/  @!P0 LDG.E.U16 R99, [R40.64] ;  /* 0x0000000628638981 */ /* 0x000ea8000c1e1500 */
[----:B------:R-:W2:Y:S04]  /*20b0*/  @!P0 LDG.E.U16 R101, [R38.64] ;  /* 0x0000000626658981 */ /* 0x000ea8000c1e1500 */
[----:B------:R-:W-:Y:S04]  /*20c0*/  STS.U16 [R11+0x2c00], R58 ;  /* 0x002c003a0b007388 */ /* 0x000fe80000000400 */
[----:B------:R-:W-:Y:S04]  /*20d0*/  STS.U16 [R11+0x2e00], R56 ;  /* 0x002e00380b007388 */ /* 0x000fe80000000400 */
[----:B------:R-:W-:Y:S04]  /*20e0*/  STS.U16 [R11], R42 ;  /* 0x0000002a0b007388 */ /* 0x000fe80000000400 */
[----:B----4-:R-:W-:Y:S04]  /*20f0*/  STS.U16 [R11+0x400], R44 ;  /* 0x0004002c0b007388 */ /* 0x010fe80000000400 */
[----:B------:R-:W-:Y:S04]  /*2100*/  STS.U16 [R11+0x800], R46 ;  /* 0x0008002e0b007388 */ /* 0x000fe80000000400 */
[----:B------:R-:W-:Y:S04]  /*2110*/  STS.U16 [R11+0xc00], R92 ;  /* 0x000c005c0b007388 */ /* 0x000fe80000000400 */
[----:B---3--:R-:W-:Y:S04]  /*2120*/  STS.U16 [R11+0x1000], R100 ;  /* 0x001000640b007388 */ /* 0x008fe80000000400 */
[----:B-----5:R-:W-:Y:S04]  /*2130*/  STS.U16 [R11+0x1400], R98 ;  /* 0x001400620b007388 */ /* 0x020fe80000000400 */
[----:B------:R-:W-:Y:S04]  /*2140*/  STS.U16 [R11+0x1800], R94 ;  /* 0x0018005e0b007388 */ /* 0x000fe80000000400 */
[----:B------:R-:W-:Y:S04]  /*2150*/  STS.U16 [R11+0x1c00], R96 ;  /* 0x001c00600b007388 */ /* 0x000fe80000000400 */
[----:B------:R-:W-:Y:S04]  /*2160*/  STS.U16 [R82+0x200], R45 ;  /* 0x0002002d52007388 */ /* 0x000fe80000000400 */
[----:B------:R-:W-:Y:S04]  /*2170*/  STS.U16 [R82+0x600], R47 ;  /* 0x0006002f52007388 */ /* 0x000fe80000000400 */
[----:B------:R-:W-:Y:S04]  /*2180*/  STS.U16 [R82+0xa00], R85 ;  /* 0x000a005552007388 */ /* 0x000fe80000000400 */
[----:B------:R-:W-:Y:S04]  /*2190*/  STS.U16 [R82+0xe00], R93 ;  /* 0x000e005d52007388 */ /* 0x000fe80000000400 */
[----:B------:R-:W-:Y:S04]  /*21a0*/  STS.U16 [R82+0x1200], R95 ;  /* 0x0012005f52007388 */ /* 0x000fe80000000400 */
[----:B------:R-:W-:Y:S04]  /*21b0*/  STS.U16 [R82+0x1600], R97 ;  /* 0x0016006152007388 */ /* 0x000fe80000000400 */
[----:B--2---:R-:W-:Y:S04]  /*21c0*/  STS.U16 [R82+0x1a00], R99 ;  /* 0x001a006352007388 */ /* 0x004fe80000000400 */
[----:B------:R-:W-:Y:S04]  /*21d0*/  STS.U16 [R82+0x1e00], R101 ;  /* 0x001e006552007388 */ /* 0x000fe80000000400 */
[----:B------:R-:W-:Y:S06]  /*21e0*/  BAR.SYNC.DEFER_BLOCKING 0x0 ;  /* 0x0000000000007b1d */ /* 0x000fec0000010000 */
[----:B------:R-:W-:Y:S04]  /*21f0*/  LDSM.16.MT88.4 R56, [R13+0x2000] ;  /* 0x002000000d38783b */ /* 0x000fe80000004200 */
[----:B------:R-:W0:Y:S04]  /*2200*/  LDSM.16.M88.4 R40, [R12] ;  /* 0x000000000c28783b */ /* 0x000e280000000200 */
[----:B------:R-:W1:Y:S04]  /*2210*/  LDSM.16.M88.4 R36, [R12+0x1000] ;  /* 0x001000000c24783b */ /* 0x000e680000000200 */
[----:B------:R-:W2:Y:S01]  /*2220*/  LDSM.16.MT88.4 R44, [R13+0x2400] ;  /* 0x002400000d2c783b */ /* 0x000ea20000004200 */
[C---:B0-----:R-:W-:Y:S08]  /*2230*/  HMMA.16816.F32 R48, R56.reuse, R40, R48 ;  /* 0x000000283830723c */ /* 0x041ff00000001830 */
[----:B-1----:R-:W-:Y:S11]  /*2240*/  HMMA.16816.F32 R52, R56, R36, R52 ;  /* 0x000000243834723c */ /* 0x002ff60000001834 */
[----:B------:R-:W-:Y:S05]  /*2250*/  @!UPT UIADD3 URZ, URZ, URZ, URZ ;  /* 0x0000003f3f3ff290 */ /* 0x000fea000fffe03f */
[C---:B--2---:R-:W-:Y:S01]  /*2260*/  HMMA.16816.F32 R56, R44.reuse, R42, R48 ;  /* 0x0000002a2c38723c */ /* 0x044fe20000001830 */
[----:B------:R-:W-:Y:S04]  /*2270*/  LDSM.16.MT88.4 R40, [R13+0x2800] ;  /* 0x002800000d28783b */ /* 0x000fe80000004200 */
[----:B------:R-:W0:Y:S03]  /*2280*/  LDSM.16.M88.4 R48, [R83] ;  /* 0x000000005330783b */ /* 0x000e260000000200 */
[----:B------:R-:W-:Y:S01]  /*2290*/  HMMA.16816.F32 R36, R44, R38, R52 ;  /* 0x000000262c24723c */ /* 0x000fe20000001834 */
[----:B------:R-:W1:Y:S04]  /*22a0*/  LDSM.16.M88.4 R52, [R83+0x1000] ;  /* 0x001000005334783b */ /* 0x000e680000000200 */
[----:B------:R-:W2:Y:S01]  /*22b0*/  LDSM.16.MT88.4 R44, [R13+0x2c00] ;  /* 0x002c00000d2c783b */ /* 0x000ea20000004200 */
[----:B------:R-:W-:-:S04]  /*22c0*/  IADD3 R84, R84, -0x1, RZ ;  /* 0xffffffff54547810 */ /* 0x000fc80007ffe0ff */
[----:B------:R-:W-:Y:S01]  /*22d0*/  ISETP.NE.U32.AND P0, PT, R84, RZ, PT ;  /* 0x000000ff5400720c */ /* 0x000fe20003f05070 */
[----:B------:R-:W-:-:S04]  /*22e0*/  IMAD.WIDE R34, R75, 0x2, R34 ;  /* 0x000000024b227825 */ /* 0x000fc800078e0222 */
[C---:B------:R-:W-:Y:S01]  /*22f0*/  IMAD.WIDE R32, R75.reuse, 0x2, R32 ;  /* 0x000000024b207825 */ /* 0x040fe200078e0220 */
[C---:B0-----:R-:W-:Y:S08]  /*2300*/  HMMA.16816.F32 R56, R40.reuse, R48, R56 ;  /* 0x000000302838723c */ /* 0x041ff00000001838 */
[----:B-1----:R-:W-:Y:S01]  /*2310*/  HMMA.16816.F32 R36, R40, R52, R36 ;  /* 0x000000342824723c */ /* 0x002fe20000001824 */
[----:B------:R-:W-:Y:S01]  /*2320*/  IMAD.WIDE R30, R75, 0x2, R30 ;  /* 0x000000024b1e7825 */ /* 0x000fe200078e021e */
[----:B------:R-:W-:-:S03]  /*2330*/  UIADD3 UR4, UR4, -0x40, URZ ;  /* 0xffffffc004047890 */ /* 0x000fc6000fffe03f */
[----:B------:R-:W-:-:S04]  /*2340*/  IMAD.WIDE R28, R75, 0x2, R28 ;  /* 0x000000024b1c7825 */ /* 0x000fc800078e021c */
[----:B------:R-:W-:Y:S02]  /*2350*/  IMAD.MOV.U32 R40, RZ, RZ, R34 ;  /* 0x000000ffff287224 */ /* 0x000fe400078e0022 */
[----:B------:R-:W-:Y:S02]  /*2360*/  IMAD.MOV.U32 R41, RZ, RZ, R35 ;  /* 0x000000ffff297224 */ /* 0x000fe400078e0023 */
[----:B------:R-:W-:-:S03]  /*2370*/  IMAD.WIDE R26, R75, 0x2, R26 ;  /* 0x000000024b1a7825 */ /* 0x000fc600078e021a */
[----:B--2---:R-:W-:Y:S01]  /*2380*/  HMMA.16816.F32 R48, R44, R50, R56 ;  /* 0x000000322c30723c */ /* 0x004fe20000001838 */
[----:B------:R-:W-:Y:S02]  /*2390*/  IMAD.MOV.U32 R34, RZ, RZ, R32 ;  /* 0x000000ffff227224 */ /* 0x000fe400078e0020 */
[----:B------:R-:W-:Y:S02]  /*23a0*/  IMAD.MOV.U32 R35, RZ, RZ, R33 ;  /* 0x000000ffff237224 */ /* 0x000fe400078e0021 */
[----:B------:R-:W-:-:S03]  /*23b0*/  IMAD.WIDE R24, R75, 0x2, R24 ;  /* 0x000000024b187825 */ /* 0x000fc600078e0218 */
[----:B------:R-:W-:Y:S01]  /*23c0*/  HMMA.16816.F32 R52, R44, R54, R36 ;  /* 0x000000362c34723c */ /* 0x000fe20000001824 */
[----:B------:R-:W-:-:S04]  /*23d0*/  IMAD.WIDE R22, R75, 0x2, R22 ;  /* 0x000000024b167825 */ /* 0x000fc800078e0216 */
[----:B------:R-:W-:-:S04]  /*23e0*/  IMAD.WIDE R20, R75, 0x2, R20 ;  /* 0x000000024b147825 */ /* 0x000fc800078e0214 */
[----:B------:R-:W-:-:S04]  /*23f0*/  IMAD.WIDE R18, R75, 0x2, R18 ;  /* 0x000000024b127825 */ /* 0x000fc800078e0212 */
[----:B------:R-:W-:Y:S02]  /*2400*/  IMAD.MOV.U32 R32, RZ, RZ, R30 ;  /* 0x000000ffff207224 */ /* 0x000fe400078e001e */
[----:B------:R-:W-:Y:S02]  /*2410*/  IMAD.MOV.U32 R33, RZ, RZ, R31 ;  /* 0x000000ffff217224 */ /* 0x000fe400078e001f */
[----:B------:R-:W-:Y:S02]  /*2420*/  IMAD.MOV.U32 R30, RZ, RZ, R28 ;  /* 0x000000ffff1e7224 */ /* 0x000fe400078e001c */
[----:B------:R-:W-:Y:S02]  /*2430*/  IMAD.MOV.U32 R31, RZ, RZ, R29 ;  /* 0x000000ffff1f7224 */ /* 0x000fe400078e001d */
[----:B------:R-:W-:Y:S02]  /*2440*/  IMAD.MOV.U32 R28, RZ, RZ, R26 ;  /* 0x000000ffff1c7224 */ /* 0x000fe400078e001a */
[----:B------:R-:W-:-:S02]  /*2450*/  IMAD.MOV.U32 R29, RZ, RZ, R27 ;  /* 0x000000ffff1d7224 */ /* 0x000fc400078e001b */
[----:B------:R-:W-:-:S04]  /*2460*/  IMAD.WIDE R88, R75, 0x2, R88 ;  /* 0x000000024b587825 */ /* 0x000fc800078e0258 */
[----:B------:R-:W-:-:S04]  /*2470*/  IMAD.WIDE R86, R75, 0x2, R86 ;  /* 0x000000024b567825 */ /* 0x000fc800078e0256 */
[----:B------:R-:W-:-:S04]  /*2480*/  IMAD.WIDE R68, R75, 0x2, R68 ;  /* 0x000000024b447825 */ /* 0x000fc800078e0244 */
[----:B------:R-:W-:-:S04]  /*2490*/  IMAD.WIDE R66, R75, 0x2, R66 ;  /* 0x000000024b427825 */ /* 0x000fc800078e0242 */
[----:B------:R-:W-:-:S04]  /*24a0*/  IMAD.WIDE R64, R75, 0x2, R64 ;  /* 0x000000024b407825 */ /* 0x000fc800078e0240 */
[----:B------:R-:W-:-:S04]  /*24b0*/  IMAD.WIDE R62, R75, 0x2, R62 ;  /* 0x000000024b3e7825 */ /* 0x000fc800078e023e */
[----:B------:R-:W-:-:S04]  /*24c0*/  IMAD.WIDE R60, R75, 0x2, R60 ;  /* 0x000000024b3c7825 */ /* 0x000fc800078e023c */
[----:B------:R-:W-:Y:S02]  /*24d0*/  IMAD.MOV.U32 R26, RZ, RZ, R24 ;  /* 0x000000ffff1a7224 */ /* 0x000fe400078e0018 */
[----:B------:R-:W-:Y:S02]  /*24e0*/  IMAD.MOV.U32 R37, RZ, RZ, R25 ;  /* 0x000000ffff257224 */ /* 0x000fe400078e0019 */
[----:B------:R-:W-:Y:S02]  /*24f0*/  IMAD.MOV.U32 R27, RZ, RZ, R22 ;  /* 0x000000ffff1b7224 */ /* 0x000fe400078e0016 */
[----:B------:R-:W-:Y:S02]  /*2500*/  IMAD.MOV.U32 R46, RZ, RZ, R23 ;  /* 0x000000ffff2e7224 */ /* 0x000fe400078e0017 */
[----:B------:R-:W-:-:S04]  /*2510*/  IMAD.WIDE R90, R76, 0x2, R90 ;  /* 0x000000024c5a7825 */ /* 0x000fc800078e025a */
[----:B------:R-:W-:Y:S02]  /*2520*/  IMAD.MOV.U32 R43, RZ, RZ, R20 ;  /* 0x000000ffff2b7224 */ /* 0x000fe400078e0014 */
[----:B------:R-:W-:Y:S02]  /*2530*/  IMAD.MOV.U32 R44, RZ, RZ, R21 ;  /* 0x000000ffff2c7224 */ /* 0x000fe400078e0015 */
[----:B------:R-:W-:Y:S02]  /*2540*/  IMAD.MOV.U32 R39, RZ, RZ, R18 ;  /* 0x000000ffff277224 */ /* 0x000fe400078e0012 */
[----:B------:R-:W-:Y:S01]  /*2550*/  IMAD.MOV.U32 R42, RZ, RZ, R19 ;  /* 0x000000ffff2a7224 */ /* 0x000fe200078e0013 */
[----:B------:R-:W-:Y:S05]  /*2560*/  @P0 BRA `(.L_x_1) ;  /* 0xfffff4b000000947 */ /* 0x000fea000383ffff */
[----:B------:R-:W-:Y:S02]  /*2570*/  F2FP.PACK_AB R51, R55, R51 ;  /* 0x000000333733723e */ /* 0x000fe400000000ff */
[----:B------:R-:W-:Y:S02]  /*2580*/  F2FP.PACK_AB R50, R54, R50 ;  /* 0x000000323632723e */ /* 0x000fe400000000ff */
[----:B------:R-:W-:-:S02]  /*2590*/  F2FP.PACK_AB R49, R53, R49 ;  /* 0x000000313531723e */ /* 0x000fc400000000ff */
[----:B------:R-:W-:Y:S02]  /*25a0*/  F2FP.PACK_AB R48, R52, R48 ;  /* 0x000000303430723e */ /* 0x000fe400000000ff */
.L_x_0:
[----:B------:R-:W-:Y:S01]  /*25b0*/  SHF.R.S32.HI R11, RZ, 0x7, R0 ;  /* 0x00000007ff0b7819 */ /* 0x000fe20000011400 */
[----:B------:R-:W-:Y:S01]  /*25c0*/  BAR.SYNC.DEFER_BLOCKING 0x0 ;  /* 0x0000000000007b1d */ /* 0x000fe20000010000 */
[----:B------:R-:W-:Y:S01]  /*25d0*/  LOP3.LUT R8, R8, 0x60, RZ, 0xc0, !PT ;  /* 0x0000006008087812 */ /* 0x000fe200078ec0ff */
[----:B------:R-:W-:Y:S01]  /*25e0*/  IMAD.SHL.U32 R12, R0, 0x80, RZ ;  /* 0x00000080000c7824 */ /* 0x000fe200078e00ff */
[----:B------:R-:W-:Y:S02]  /*25f0*/  SGXT R11, R11, 0x1 ;  /* 0x000000010b0b781a */ /* 0x000fe40000000200 */
[----:B------:R-:W-:Y:S02]  /*2600*/  LOP3.LUT R8, R8, 0x300, R9, 0xf8, !PT ;  /* 0x0000030008087812 */ /* 0x000fe400078ef809 */
[----:B------:R-:W-:Y:S02]  /*2610*/  LOP3.LUT R11, R11, 0x840, RZ, 0xc0, !PT ;  /* 0x000008400b0b7812 */ /* 0x000fe400078ec0ff */
[----:B------:R-:W-:-:S02]  /*2620*/  LOP3.LUT R9, R12, 0xc00, RZ, 0xc0, !PT ;  /* 0x00000c000c097812 */ /* 0x000fc400078ec0ff */
[----:B------:R-:W-:Y:S02]  /*2630*/  LOP3.LUT R11, R11, 0x1c, R0, 0xf8, !PT ;  /* 0x0000001c0b0b7812 */ /* 0x000fe400078ef800 */
[----:B------:R-:W-:Y:S01]  /*2640*/  SHF.R.U32.HI R3, RZ, 0x1, R3 ;  /* 0x00000001ff037819 */ /* 0x000fe20000011603 */
[----:B------:R-:W-:Y:S01]  /*2650*/  IMAD R0, R6, 0x4, R9 ;  /* 0x0000000406007824 */ /* 0x000fe200078e0209 */
[----:B------:R-:W-:Y:S01]  /*2660*/  LOP3.LUT R11, R11, R8, RZ, 0x3c, !PT ;  /* 0x000000080b0b7212 */ /* 0x000fe200078e3cff */
[----:B------:R-:W-:Y:S01]  /*2670*/  IMAD.IADD R8, R10, 0x1, R4 ;  /* 0x000000010a087824 */ /* 0x000fe200078e0204 */
[----:B------:R-:W-:Y:S02]  /*2680*/  ISETP.GE.AND P0, PT, R2, c[0x0][0x178], PT ;  /* 0x00005e0002007a0c */ /* 0x000fe40003f06270 */
[----:B------:R-:W-:Y:S02]  /*2690*/  LOP3.LUT R6, R11, 0x20, RZ, 0x3c, !PT ;  /* 0x000000200b067812 */ /* 0x000fe400078e3cff */
[----:B------:R-:W-:Y:S01]  /*26a0*/  LOP3.LUT R12, R0, R3, RZ, 0x3c, !PT ;  /* 0x00000003000c7212 */ /* 0x000fe200078e3cff */
[C---:B------:R-:W-:Y:S01]  /*26b0*/  IMAD.IADD R0, R10.reuse, 0x1, R5 ;  /* 0x000000010a007824 */ /* 0x040fe200078e0205 */
[----:B------:R-:W-:Y:S01]  /*26c0*/  LOP3.LUT R3, R10, R7, RZ, 0xfc, !PT ;  /* 0x000000070a037212 */ /* 0x000fe200078efcff */
[----:B------:R-:W-:Y:S01]  /*26d0*/  STS [R11], R48 ;  /* 0x000000300b007388 */ /* 0x000fe20000000800 */
[----:B------:R-:W-:Y:S01]  /*26e0*/  IMAD R5, R2, c[0x0][0x194], RZ ;  /* 0x0000650002057a24 */ /* 0x000fe200078e02ff */
[----:B------:R-:W-:Y:S01]  /*26f0*/  LOP3.LUT R2, R10, 0x8, R7, 0xfe, !PT ;  /* 0x000000080a027812 */ /* 0x000fe200078efe07 */
[----:B------:R-:W-:Y:S01]  /*2700*/  IMAD R15, R0, c[0x0][0x198], RZ ;  /* 0x00006600000f7a24 */ /* 0x000fe200078e02ff */
[----:B------:R-:W-:Y:S01]  /*2710*/  STS [R11+0x80], R49 ;  /* 0x000080310b007388 */ /* 0x000fe20000000800 */
[C---:B------:R-:W-:Y:S01]  /*2720*/  ISETP.LT.AND P1, PT, R3.reuse, c[0x0][0x17c], !P0 ;  /* 0x00005f0003007a0c */ /* 0x040fe20004721270 */
[----:B------:R-:W-:Y:S01]  /*2730*/  IMAD R3, R3, c[0x0][0x198], RZ ;  /* 0x0000660003037a24 */ /* 0x000fe200078e02ff */
[----:B------:R-:W-:Y:S01]  /*2740*/  LEA R16, P2, R5, c[0x0][0x170], 0x1 ;  /* 0x00005c0005107a11 */ /* 0x000fe200078408ff */
[----:B------:R-:W-:Y:S01]  /*2750*/  STS [R6+0x400], R50 ;  /* 0x0004003206007388 */ /* 0x000fe20000000800 */
[----:B------:R-:W-:-:S02]  /*2760*/  ISETP.LT.AND P4, PT, R2, c[0x0][0x17c], !P0 ;  /* 0x00005f0002007a0c */ /* 0x000fc40004781270 */
[----:B------:R-:W-:Y:S01]  /*2770*/  LEA.HI.X.SX32 R18, R5, c[0x0][0x174], 0x1, P2 ;  /* 0x00005d0005127a11 */ /* 0x000fe200010f0eff */
[----:B------:R0:W-:Y:S01]  /*2780*/  STS [R6+0x480], R51 ;  /* 0x0004803306007388 */ /* 0x0001e20000000800 */
[C-C-:B------:R-:W-:Y:S02]  /*2790*/  LOP3.LUT R13, R10.reuse, 0x30, R7.reuse, 0xfe, !PT ;  /* 0x000000300a0d7812 */ /* 0x140fe400078efe07 */
[----:B------:R-:W-:Y:S01]  /*27a0*/  LOP3.LUT R9, R10, 0x28, R7, 0xfe, !PT ;  /* 0x000000280a097812 */ /* 0x000fe200078efe07 */
[----:B------:R-:W-:Y:S02]  /*27b0*/  BAR.SYNC.DEFER_BLOCKING 0x0 ;  /* 0x0000000000007b1d */ /* 0x000fe40000010000 */
[----:B------:R-:W-:Y:S02]  /*27c0*/  IMAD R14, R13, c[0x0][0x198], RZ ;  /* 0x000066000d0e7a24 */ /* 0x000fe400078e02ff */
[----:B0-----:R-:W-:Y:S01]  /*27d0*/  IMAD R6, R2, c[0x0][0x198], RZ ;  /* 0x0000660002067a24 */ /* 0x001fe200078e02ff */
[----:B------:R-:W-:-:S04]  /*27e0*/  LEA R2, P2, R3, R16, 0x1 ;  /* 0x0000001003027211 */ /* 0x000fc800078408ff */
[C---:B------:R-:W-:Y:S02]  /*27f0*/  LEA R4, P3, R6.reuse, R16, 0x1 ;  /* 0x0000001006047211 */ /* 0x040fe400078608ff */
[-C--:B------:R-:W-:Y:S02]  /*2800*/  LEA.HI.X.SX32 R3, R3, R18.reuse, 0x1, P2 ;  /* 0x0000001203037211 */ /* 0x080fe400010f0eff */
[----:B------:R-:W-:Y:S02]  /*2810*/  LEA.HI.X.SX32 R5, R6, R18, 0x1, P3 ;  /* 0x0000001206057211 */ /* 0x000fe400018f0eff */
[C-C-:B------:R-:W-:Y:S02]  /*2820*/  LOP3.LUT R6, R10.reuse, 0x20, R7.reuse, 0xfe, !PT ;  /* 0x000000200a067812 */ /* 0x140fe400078efe07 */
[----:B------:R-:W-:Y:S01]  /*2830*/  LOP3.LUT R7, R10, 0x10, R7, 0xfe, !PT ;  /* 0x000000100a077812 */ /* 0x000fe200078efe07 */
[----:B------:R-:W-:Y:S01]  /*2840*/  IMAD R10, R8, c[0x0][0x198], RZ ;  /* 0x00006600080a7a24 */ /* 0x000fe200078e02ff */
[C---:B------:R-:W-:Y:S01]  /*2850*/  ISETP.LT.AND P3, PT, R6.reuse, c[0x0][0x17c], !P0 ;  /* 0x00005f0006007a0c */ /* 0x040fe20004761270 */
[----:B------:R-:W-:Y:S01]  /*2860*/  IMAD R11, R6, c[0x0][0x198], RZ ;  /* 0x00006600060b7a24 */ /* 0x000fe200078e02ff */
[C---:B------:R-:W-:Y:S01]  /*2870*/  ISETP.LT.AND P5, PT, R7.reuse, c[0x0][0x17c], !P0 ;  /* 0x00005f0007007a0c */ /* 0x040fe200047a1270 */
[----:B------:R-:W0:Y:S01]  /*2880*/  LDS R17, [R12] ;  /* 0x000000000c117984 */ /* 0x000e220000000800 */
[----:B------:R-:W-:-:S03]  /*2890*/  IMAD R7, R7, c[0x0][0x198], RZ ;  /* 0x0000660007077a24 */ /* 0x000fc600078e02ff */
[----:B------:R-:W1:Y:S02]  /*28a0*/  LDS R19, [R12+0x100] ;  /* 0x000100000c137984 */ /* 0x000e640000000800 */
[C---:B------:R-:W-:Y:S02]  /*28b0*/  LEA R6, P6, R7.reuse, R16, 0x1 ;  /* 0x0000001007067211 */ /* 0x040fe400078c08ff */
[----:B------:R-:W2:Y:S02]  /*28c0*/  LDS R21, [R12+0x200] ;  /* 0x000200000c157984 */ /* 0x000ea40000000800 */
[----:B------:R-:W-:Y:S02]  /*28d0*/  LEA.HI.X.SX32 R7, R7, R18, 0x1, P6 ;  /* 0x0000001207077211 */ /* 0x000fe400030f0eff */
[----:B------:R3:W4:Y:S02]  /*28e0*/  LDS R23, [R12+0x300] ;  /* 0x000300000c177984 */ /* 0x0007240000000800 */
[----:B---3--:R-:W-:-:S02]  /*28f0*/  IMAD R12, R9, c[0x0][0x198], RZ ;  /* 0x00006600090c7a24 */ /* 0x008fc400078e02ff */
[----:B0-----:R0:W-:Y:S04]  /*2900*/  @P1 STG.E.U16 [R2.64], R17 ;  /* 0x0000001102001986 */ /* 0x0011e8000c101506 */
[----:B-1----:R1:W-:Y:S01]  /*2910*/  @P4 STG.E.U16 [R4.64], R19 ;  /* 0x0000001304004986 */ /* 0x0023e2000c101506 */
[----:B------:R-:W-:Y:S02]  /*2920*/  ISETP.LT.AND P4, PT, R8, c[0x0][0x17c], !P0 ;  /* 0x00005f0008007a0c */ /* 0x000fe40004781270 */
[-C--:B------:R-:W-:Y:S01]  /*2930*/  LEA R8, P6, R12, R16.reuse, 0x1 ;  /* 0x000000100c087211 */ /* 0x080fe200078c08ff */
[----:B--2---:R2:W-:Y:S01]  /*2940*/  @P5 STG.E.U16 [R6.64], R21 ;  /* 0x0000001506005986 */ /* 0x0045e2000c101506 */
[----:B0-----:R-:W-:Y:S02]  /*2950*/  LEA R2, P1, R10, R16, 0x1 ;  /* 0x000000100a027211 */ /* 0x001fe400078208ff */
[----:B------:R-:W-:-:S02]  /*2960*/  PRMT R17, R17, 0x7632, R17 ;  /* 0x0000763211117816 */ /* 0x000fc40000000011 */
[C---:B-1----:R-:W-:Y:S02]  /*2970*/  LEA R4, P2, R11.reuse, R16, 0x1 ;  /* 0x000000100b047211 */ /* 0x042fe400078408ff */
[----:B------:R-:W-:Y:S02]  /*2980*/  LEA.HI.X.SX32 R3, R10, R18, 0x1, P1 ;  /* 0x000000120a037211 */ /* 0x000fe400008f0eff */
[C---:B------:R-:W-:Y:S02]  /*2990*/  LEA R10, P1, R14.reuse, R16, 0x1 ;  /* 0x000000100e0a7211 */ /* 0x040fe400078208ff */
[-C--:B------:R-:W-:Y:S01]  /*29a0*/  LEA.HI.X.SX32 R5, R11, R18.reuse, 0x1, P2 ;  /* 0x000000120b057211 */ /* 0x080fe200010f0eff */
[----:B----4-:R2:W-:Y:S01]  /*29b0*/  @P4 STG.E.U16 [R2.64], R23 ;  /* 0x0000001702004986 */ /* 0x0105e2000c101506 */
[----:B------:R-:W-:Y:S02]  /*29c0*/  ISETP.LT.AND P2, PT, R9, c[0x0][0x17c], !P0 ;  /* 0x00005f0009007a0c */ /* 0x000fe40004741270 */
[----:B------:R-:W-:Y:S01]  /*29d0*/  LEA.HI.X.SX32 R11, R14, R18, 0x1, P1 ;  /* 0x000000120e0b7211 */ /* 0x000fe200008f0eff */
[----:B------:R2:W-:Y:S01]  /*29e0*/  @P3 STG.E.U16 [R4.64], R17 ;  /* 0x0000001104003986 */ /* 0x0005e2000c101506 */
[----:B------:R-:W-:-:S02]  /*29f0*/  ISETP.LT.AND P1, PT, R13, c[0x0][0x17c], !P0 ;  /* 0x00005f000d007a0c */ /* 0x000fc40004721270 */
[----:B------:R-:W-:Y:S02]  /*2a00*/  ISETP.LT.AND P0, PT, R0, c[0x0][0x17c], !P0 ;  /* 0x00005f0000007a0c */ /* 0x000fe40004701270 */
[----:B------:R-:W-:Y:S02]  /*2a10*/  LEA.HI.X.SX32 R9, R12, R18, 0x1, P6 ;  /* 0x000000120c097211 */ /* 0x000fe400030f0eff */
[----:B------:R-:W-:Y:S02]  /*2a20*/  PRMT R19, R19, 0x7632, R19 ;  /* 0x0000763213137816 */ /* 0x000fe40000000013 */
[----:B------:R-:W-:Y:S02]  /*2a30*/  PRMT R0, R21, 0x7632, R0 ;  /* 0x0000763215007816 */ /* 0x000fe40000000000 */
[C---:B------:R-:W-:Y:S01]  /*2a40*/  LEA R12, P6, R15.reuse, R16, 0x1 ;  /* 0x000000100f0c7211 */ /* 0x040fe200078c08ff */
[----:B------:R2:W-:Y:S03]  /*2a50*/  @P2 STG.E.U16 [R8.64], R19 ;  /* 0x0000001308002986 */ /* 0x0005e6000c101506 */
[----:B------:R-:W-:Y:S01]  /*2a60*/  LEA.HI.X.SX32 R13, R15, R18, 0x1, P6 ;  /* 0x000000120f0d7211 */ /* 0x000fe200030f0eff */
[----:B------:R2:W-:Y:S01]  /*2a70*/  @P1 STG.E.U16 [R10.64], R0 ;  /* 0x000000000a001986 */ /* 0x0005e2000c101506 */
[----:B------:R-:W-:Y:S07]  /*2a80*/  @!P0 EXIT ;  /* 0x000000000000894d */ /* 0x000fee0003800000 */
[----:B--2---:R-:W-:-:S05]  /*2a90*/  PRMT R6, R23, 0x7632, R6 ;  /* 0x0000763217067816 */ /* 0x004fca0000000006 */
[----:B------:R-:W-:Y:S01]  /*2aa0*/  STG.E.U16 [R12.64], R6 ;  /* 0x000000060c007986 */ /* 0x000fe2000c101506 */
[----:B------:R-:W-:Y:S05]  /*2ab0*/  EXIT ;  /* 0x000000000000794d */ /* 0x000fea0003800000 */
.L_x_2:
[----:B------:R-:W-:-:S00]  /*2ac0*/  BRA `(.L_x_2) ;  /* 0xfffffff000007947 */ /* 0x000fc0000383ffff */
[----:B------:R-:W-:-:S00]  /*2ad0*/  NOP ;  /* 0x0000000000007918 */ /* 0x000fc00000000000 */
        /* <DEDUP_REMOVED lines=10> */
.L_x_3:


//--------------------- .nv.shared.matmul_kernel  --------------------------
	.section	.nv.shared.matmul_kernel,"aw",@nobits
	.sectionflags	@""
	.align	16
